// auto-generated by cutlass_sweep.gemm — config: {"arch": "sm_90", "cluster_m": 1, "cluster_n": 1, "dtype": "tf32", "dtype_b": "tf32", "layout": "nt", "stages": 3, "tile_k": 32, "tile_m": 64, "tile_n": 256}
#include "cutlass/cutlass.h"
#include "cutlass/gemm/collective/collective_builder.hpp"
#include "cutlass/gemm/device/gemm_universal_adapter.h"
#include "cutlass/gemm/kernel/gemm_universal.hpp"
#include "cutlass/epilogue/collective/collective_builder.hpp"

using ElemA = cutlass::tfloat32_t;
using ElemB = cutlass::tfloat32_t;
using ElemCD = cutlass::tfloat32_t;
using Acc  = float;
using TileShape    = cute::Shape<cute::_64, cute::_256, cute::_32>;
using ClusterShape = cute::Shape<cute::_1, cute::_1, cute::_1>;

using CollectiveEpilogue = typename cutlass::epilogue::collective::CollectiveBuilder<
    cutlass::arch::Sm90, cutlass::arch::OpClassTensorOp,
    TileShape, ClusterShape,
    cutlass::epilogue::collective::EpilogueTileAuto,
    Acc, Acc,
    ElemCD, cutlass::layout::RowMajor, 128 / cutlass::sizeof_bits<ElemCD>::value,
    ElemCD, cutlass::layout::RowMajor, 128 / cutlass::sizeof_bits<ElemCD>::value,
    cutlass::epilogue::collective::EpilogueScheduleAuto
  >::CollectiveOp;

using CollectiveMainloop = typename cutlass::gemm::collective::CollectiveBuilder<
    cutlass::arch::Sm90, cutlass::arch::OpClassTensorOp,
    ElemA, cutlass::layout::RowMajor, 128 / cutlass::sizeof_bits<ElemA>::value,
    ElemB, cutlass::layout::ColumnMajor, 128 / cutlass::sizeof_bits<ElemB>::value,
    Acc,
    TileShape, ClusterShape,
    cutlass::gemm::collective::StageCount<3>,
    cutlass::gemm::collective::KernelScheduleAuto
  >::CollectiveOp;

using GemmKernel = cutlass::gemm::kernel::GemmUniversal<
    cute::Shape<int,int,int,int>,
    CollectiveMainloop,
    CollectiveEpilogue
>;
using Gemm = cutlass::gemm::device::GemmUniversalAdapter<GemmKernel>;

// Force the device kernel symbol into the cubin without needing a host main.
auto* _anchor = &cutlass::device_kernel<GemmKernel>;


// ===== COMPILED SASS (sm_90a) =====

	.target	sm_90a

	.elftype	@"ET_EXEC"


//--------------------- .note.nv.tkinfo           --------------------------
	.section	.note.nv.tkinfo,"",@"SHT_NOTE"
	.sectionflags	@"SHF_NOTE_NV_TKINFO"
	.tkinfo
        /*0018*/ 	.word	0x00000002
        /*0030*/ 	.string	""
        /*0030*/ 	.string	"ptxas"
        /*0030*/ 	.string	"Cuda compilation tools, release 13.0, V13.0.88"
        /*0030*/ 	.string	"Build cuda_13.0.r13.0/compiler.36424714_0"
        /*0030*/ 	.string	"-arch sm_90a -m 64 "



//--------------------- .note.nv.cuinfo           --------------------------
	.section	.note.nv.cuinfo,"",@"SHT_NOTE"
	.sectionflags	@"SHF_NOTE_NV_CUINFO"
        /*0018*/ 	.short	0x0002
        /*001a*/ 	.short	0x005a
        /*001c*/ 	.short	0x0082
	.zero		2


//--------------------- .nv.info                  --------------------------
	.section	.nv.info,"",@"SHT_CUDA_INFO"
	.align	4


	//----- nvinfo : EIATTR_REGCOUNT
	.align		4
        /*0000*/ 	.byte	0x04, 0x2f
        /*0002*/ 	.short	(.L_15 - .L_14)
	.align		4
.L_14:
        /*0004*/ 	.word	index@(_ZN7cutlass13device_kernelINS_4gemm6kernel13GemmUniversalIN4cute5tupleIJiiiiEEENS1_10collective13CollectiveMmaINS1_34MainloopSm90TmaGmmaWarpSpecializedILi3ENS5_IJNS4_1CILi1EEESB_SB_EEENS1_32KernelTmaWarpSpecializedPingpongEEENS5_IJNSA_ILi64EEENSA_ILi256EEENSA_ILi32EEEEEENS_10tfloat32_tENS5_IJlSB_lEEESJ_SK_NS4_8TiledMMAINS4_8MMA_AtomIJNS4_4SM904GMMA30MMA_64x256x8_F32TF32TF32_SS_TNILNSO_7ScaleInE1ELSQ_1EEEEEENS4_6LayoutISC_NS5_IJNSA_ILi0EEESU_SU_EEEEENS5_IJNS4_10UnderscoreESX_SX_EEEEENS4_13SM90_TMA_LOADENS4_14ComposedLayoutINS4_7SwizzleILi3ELi4ELi3EEENS4_18smem_ptr_flag_bitsILi32EEENST_INS5_IJNSA_ILi8EEESH_EEENS5_IJSH_SB_EEEEEEEvNS4_8identityES10_S1A_vS1B_EENS_8epilogue10collective6detail29Sm90TmaWarpSpecializedAdapterINS1E_15DefaultEpilogueISJ_SK_SK_NS1D_6thread17LinearCombinationISJ_Li1EffLNS1I_9ScaleType4KindE0ELNS_15FloatRoundStyleE2ESJ_EENS1_15EpilogueDefaultEEEEEvvEEEEvNT_6ParamsE)
        /*0008*/ 	.word	0x000000a8


	//----- nvinfo : EIATTR_FRAME_SIZE
	.align		4
.L_15:
        /*000c*/ 	.byte	0x04, 0x11
        /*000e*/ 	.short	(.L_17 - .L_16)
	.align		4
.L_16:
        /*0010*/ 	.word	index@(_ZN7cutlass13device_kernelINS_4gemm6kernel13GemmUniversalIN4cute5tupleIJiiiiEEENS1_10collective13CollectiveMmaINS1_34MainloopSm90TmaGmmaWarpSpecializedILi3ENS5_IJNS4_1CILi1EEESB_SB_EEENS1_32KernelTmaWarpSpecializedPingpongEEENS5_IJNSA_ILi64EEENSA_ILi256EEENSA_ILi32EEEEEENS_10tfloat32_tENS5_IJlSB_lEEESJ_SK_NS4_8TiledMMAINS4_8MMA_AtomIJNS4_4SM904GMMA30MMA_64x256x8_F32TF32TF32_SS_TNILNSO_7ScaleInE1ELSQ_1EEEEEENS4_6LayoutISC_NS5_IJNSA_ILi0EEESU_SU_EEEEENS5_IJNS4_10UnderscoreESX_SX_EEEEENS4_13SM90_TMA_LOADENS4_14ComposedLayoutINS4_7SwizzleILi3ELi4ELi3EEENS4_18smem_ptr_flag_bitsILi32EEENST_INS5_IJNSA_ILi8EEESH_EEENS5_IJSH_SB_EEEEEEEvNS4_8identityES10_S1A_vS1B_EENS_8epilogue10collective6detail29Sm90TmaWarpSpecializedAdapterINS1E_15DefaultEpilogueISJ_SK_SK_NS1D_6thread17LinearCombinationISJ_Li1EffLNS1I_9ScaleType4KindE0ELNS_15FloatRoundStyleE2ESJ_EENS1_15EpilogueDefaultEEEEEvvEEEEvNT_6ParamsE)
        /*0014*/ 	.word	0x00000008


	//----- nvinfo : EIATTR_MIN_STACK_SIZE
	.align		4
.L_17:
        /*0018*/ 	.byte	0x04, 0x12
        /*001a*/ 	.short	(.L_19 - .L_18)
	.align		4
.L_18:
        /*001c*/ 	.word	index@(_ZN7cutlass13device_kernelINS_4gemm6kernel13GemmUniversalIN4cute5tupleIJiiiiEEENS1_10collective13CollectiveMmaINS1_34MainloopSm90TmaGmmaWarpSpecializedILi3ENS5_IJNS4_1CILi1EEESB_SB_EEENS1_32KernelTmaWarpSpecializedPingpongEEENS5_IJNSA_ILi64EEENSA_ILi256EEENSA_ILi32EEEEEENS_10tfloat32_tENS5_IJlSB_lEEESJ_SK_NS4_8TiledMMAINS4_8MMA_AtomIJNS4_4SM904GMMA30MMA_64x256x8_F32TF32TF32_SS_TNILNSO_7ScaleInE1ELSQ_1EEEEEENS4_6LayoutISC_NS5_IJNSA_ILi0EEESU_SU_EEEEENS5_IJNS4_10UnderscoreESX_SX_EEEEENS4_13SM90_TMA_LOADENS4_14ComposedLayoutINS4_7SwizzleILi3ELi4ELi3EEENS4_18smem_ptr_flag_bitsILi32EEENST_INS5_IJNSA_ILi8EEESH_EEENS5_IJSH_SB_EEEEEEEvNS4_8identityES10_S1A_vS1B_EENS_8epilogue10collective6detail29Sm90TmaWarpSpecializedAdapterINS1E_15DefaultEpilogueISJ_SK_SK_NS1D_6thread17LinearCombinationISJ_Li1EffLNS1I_9ScaleType4KindE0ELNS_15FloatRoundStyleE2ESJ_EENS1_15EpilogueDefaultEEEEEvvEEEEvNT_6ParamsE)
        /*0020*/ 	.word	0x00000008
.L_19:


//--------------------- .nv.compat                --------------------------
	.section	.nv.compat,"",@"SHT_CUDA_COMPAT_INFO"
	.align	4
        /*0000*/ 	.byte	0x02, 0x09, 0x01, 0x00, 0x02, 0x02, 0x04, 0x00, 0x02, 0x05, 0x05, 0x00, 0x03, 0x07, 0x01, 0x01
        /*0010*/ 	.byte	0x02, 0x03, 0x01, 0x00, 0x02, 0x06, 0x01, 0x00, 0x04, 0x0b, 0x08, 0x00, 0x00, 0x00, 0x00, 0x00
        /*0020*/ 	.byte	0x00, 0x00, 0x00, 0x00


//--------------------- .nv.info._ZN7cutlass13device_kernelINS_4gemm6kernel13GemmUniversalIN4cute5tupleIJiiiiEEENS1_10collective13CollectiveMmaINS1_34MainloopSm90TmaGmmaWarpSpecializedILi3ENS5_IJNS4_1CILi1EEESB_SB_EEENS1_32KernelTmaWarpSpecializedPingpongEEENS5_IJNSA_ILi64EEENSA_ILi256EEENSA_ILi32EEEEEENS_10tfloat32_tENS5_IJlSB_lEEESJ_SK_NS4_8TiledMMAINS4_8MMA_AtomIJNS4_4SM904GMMA30MMA_64x256x8_F32TF32TF32_SS_TNILNSO_7ScaleInE1ELSQ_1EEEEEENS4_6LayoutISC_NS5_IJNSA_ILi0EEESU_SU_EEEEENS5_IJNS4_10UnderscoreESX_SX_EEEEENS4_13SM90_TMA_LOADENS4_14ComposedLayoutINS4_7SwizzleILi3ELi4ELi3EEENS4_18smem_ptr_flag_bitsILi32EEENST_INS5_IJNSA_ILi8EEESH_EEENS5_IJSH_SB_EEEEEEEvNS4_8identityES10_S1A_vS1B_EENS_8epilogue10collective6detail29Sm90TmaWarpSpecializedAdapterINS1E_15DefaultEpilogueISJ_SK_SK_NS1D_6thread17LinearCombinationISJ_Li1EffLNS1I_9ScaleType4KindE0ELNS_15FloatRoundStyleE2ESJ_EENS1_15EpilogueDefaultEEEEEvvEEEEvNT_6ParamsE --------------------------
	.section	.nv.info._ZN7cutlass13device_kernelINS_4gemm6kernel13GemmUniversalIN4cute5tupleIJiiiiEEENS1_10collective13CollectiveMmaINS1_34MainloopSm90TmaGmmaWarpSpecializedILi3ENS5_IJNS4_1CILi1EEESB_SB_EEENS1_32KernelTmaWarpSpecializedPingpongEEENS5_IJNSA_ILi64EEENSA_ILi256EEENSA_ILi32EEEEEENS_10tfloat32_tENS5_IJlSB_lEEESJ_SK_NS4_8TiledMMAINS4_8MMA_AtomIJNS4_4SM904GMMA30MMA_64x256x8_F32TF32TF32_SS_TNILNSO_7ScaleInE1ELSQ_1EEEEEENS4_6LayoutISC_NS5_IJNSA_ILi0EEESU_SU_EEEEENS5_IJNS4_10UnderscoreESX_SX_EEEEENS4_13SM90_TMA_LOADENS4_14ComposedLayoutINS4_7SwizzleILi3ELi4ELi3EEENS4_18smem_ptr_flag_bitsILi32EEENST_INS5_IJNSA_ILi8EEESH_EEENS5_IJSH_SB_EEEEEEEvNS4_8identityES10_S1A_vS1B_EENS_8epilogue10collective6detail29Sm90TmaWarpSpecializedAdapterINS1E_15DefaultEpilogueISJ_SK_SK_NS1D_6thread17LinearCombinationISJ_Li1EffLNS1I_9ScaleType4KindE0ELNS_15FloatRoundStyleE2ESJ_EENS1_15EpilogueDefaultEEEEEvvEEEEvNT_6ParamsE,"",@"SHT_CUDA_INFO"
	.sectionflags	@""
	.align	4


	//----- nvinfo : EIATTR_CUDA_API_VERSION
	.align		4
        /*0000*/ 	.byte	0x04, 0x37
        /*0002*/ 	.short	(.L_21 - .L_20)
.L_20:
        /*0004*/ 	.word	0x00000082


	//----- nvinfo : EIATTR_KPARAM_INFO
	.align		4
.L_21:
        /*0008*/ 	.byte	0x04, 0x17
        /*000a*/ 	.short	(.L_23 - .L_22)
.L_22:
        /*000c*/ 	.word	0x00000000
        /*0010*/ 	.short	0x0000
        /*0012*/ 	.short	0x0070
        /*0014*/ 	.byte	0x00, 0xf0, 0x01, 0x10


	//----- nvinfo : EIATTR_SPARSE_MMA_MASK
	.align		4
.L_23:
        /*0018*/ 	.byte	0x03, 0x50
        /*001a*/ 	.short	0x0000


	//----- nvinfo : EIATTR_MAXREG_COUNT
	.align		4
        /*001c*/ 	.byte	0x03, 0x1b
        /*001e*/ 	.short	0x00a8


	//----- nvinfo : EIATTR_NUM_BARRIERS
	.align		4
        /*0020*/ 	.byte	0x02, 0x4c
        /*0022*/ 	.byte	0x01
	.zero		1


	//----- nvinfo : EIATTR_EXTERNS
	.align		4
        /*0024*/ 	.byte	0x04, 0x0f
        /*0026*/ 	.short	(.L_25 - .L_24)


	//   ....[0]....
	.align		4
.L_24:
        /*0028*/ 	.word	index@(__assertfail)


	//----- nvinfo : EIATTR_ANNOTATIONS
	.align		4
.L_25:
        /*002c*/ 	.byte	0x04, 0x55
        /*002e*/ 	.short	(.L_27 - .L_26)


	//   ....[0]....
.L_26:
        /*0030*/ 	.word	0x00000001
        /*0034*/ 	.byte	0xb0, 0x0a, 0x00, 0x00, 0x01, 0x00, 0x00, 0x00, 0x70, 0x9c, 0x00, 0x00, 0x01, 0x00, 0x00, 0x00
        /*0044*/ 	.byte	0x80, 0xa8, 0x00, 0x00


	//----- nvinfo : EIATTR_MERCURY_ISA_VERSION
	.align		4
.L_27:
        /*0048*/ 	.byte	0x03, 0x5f
        /*004a*/ 	.short	0x0101


	//----- nvinfo : EIATTR_INT_WARP_WIDE_INSTR_OFFSETS
	.align		4
        /*004c*/ 	.byte	0x04, 0x31
        /*004e*/ 	.short	(.L_29 - .L_28)


	//   ....[0]....
.L_28:
        /*0050*/ 	.word	0x000003c0


	//   ....[1]....
        /*0054*/ 	.word	0x000003e0


	//   ....[2]....
        /*0058*/ 	.word	0x00000460


	//   ....[3]....
        /*005c*/ 	.word	0x00000470


	//   ....[4]....
        /*0060*/ 	.word	0x00000480


	//   ....[5]....
        /*0064*/ 	.word	0x000004a0


	//   ....[6]....
        /*0068*/ 	.word	0x00000530


	//   ....[7]....
        /*006c*/ 	.word	0x00000550


	//----- nvinfo : EIATTR_COOP_GROUP_MASK_REGIDS
	.align		4
.L_29:
        /*0070*/ 	.byte	0x04, 0x29
        /*0072*/ 	.short	(.L_31 - .L_30)


	//   ....[0]....
.L_30:
        /*0074*/ 	.word	0xffffffff


	//   ....[1]....
        /*0078*/ 	.word	0xffffffff


	//   ....[2]....
        /*007c*/ 	.word	0xffffffff


	//   ....[3]....
        /*0080*/ 	.word	0xffffffff


	//   ....[4]....
        /*0084*/ 	.word	0xffffffff


	//   ....[5]....
        /*0088*/ 	.word	0xffffffff


	//----- nvinfo : EIATTR_COOP_GROUP_INSTR_OFFSETS
	.align		4
.L_31:
        /*008c*/ 	.byte	0x04, 0x28
        /*008e*/ 	.short	(.L_33 - .L_32)


	//   ....[0]....
.L_32:
        /*0090*/ 	.word	0x00000070


	//   ....[1]....
        /*0094*/ 	.word	0x00000080


	//   ....[2]....
        /*0098*/ 	.word	0x00000140


	//   ....[3]....
        /*009c*/ 	.word	0x000002b0


	//   ....[4]....
        /*00a0*/ 	.word	0x000002f0


	//   ....[5]....
        /*00a4*/ 	.word	0x00000340


	//----- nvinfo : EIATTR_REG_RECONFIG
	.align		4
.L_33:
        /*00a8*/ 	.byte	0x01, 0x54
	.zero		2


	//----- nvinfo : EIATTR_SYSCALL_OFFSETS
	.align		4
        /*00ac*/ 	.byte	0x04, 0x46
        /*00ae*/ 	.short	(.L_35 - .L_34)


	//   ....[0]....
.L_34:
        /*00b0*/ 	.word	0x00001560


	//----- nvinfo : EIATTR_MBARRIER_INSTR_OFFSETS
	.align		4
.L_35:
        /*00b4*/ 	.byte	0x04, 0x39
        /*00b6*/ 	.short	(.L_37 - .L_36)


	//   ....[0]....
.L_36:
        /*00b8*/ 	.word	0x00000240
        /*00bc*/ 	.word	0x000000ff
        /*00c0*/ 	.word	0x00000000
        /*00c4*/ 	.short	0x0100
        /*00c6*/ 	.byte	0x08
	.zero		1


	//   ....[1]....
        /*00c8*/ 	.word	0x00000250
        /*00cc*/ 	.word	0x000000ff
        /*00d0*/ 	.word	0x00000018
        /*00d4*/ 	.short	0x0100
        /*00d6*/ 	.byte	0x08
	.zero		1


	//   ....[2]....
        /*00d8*/ 	.word	0x00000260
        /*00dc*/ 	.word	0x000000ff
        /*00e0*/ 	.word	0x00000008
        /*00e4*/ 	.short	0x0100
        /*00e6*/ 	.byte	0x08
	.zero		1


	//   ....[3]....
        /*00e8*/ 	.word	0x00000270
        /*00ec*/ 	.word	0x000000ff
        /*00f0*/ 	.word	0x00000020
        /*00f4*/ 	.short	0x0100
        /*00f6*/ 	.byte	0x08
	.zero		1


	//   ....[4]....
        /*00f8*/ 	.word	0x00000280
        /*00fc*/ 	.word	0x000000ff
        /*0100*/ 	.word	0x00000010
        /*0104*/ 	.short	0x0100
        /*0106*/ 	.byte	0x08
	.zero		1


	//   ....[5]....
        /*0108*/ 	.word	0x00000290
        /*010c*/ 	.word	0x000000ff
        /*0110*/ 	.word	0x00000028
        /*0114*/ 	.short	0x0100
        /*0116*/ 	.byte	0x08
	.zero		1


	//   ....[6]....
        /*0118*/ 	.word	0x00000590
        /*011c*/ 	.word	0x000000ff
        /*0120*/ 	.word	0x00000060
        /*0124*/ 	.short	0x0100
        /*0126*/ 	.byte	0x08
	.zero		1


	//   ....[7]....
        /*0128*/ 	.word	0x00000600
        /*012c*/ 	.word	0x000000ff
        /*0130*/ 	.word	0x00000068
        /*0134*/ 	.short	0x0100
        /*0136*/ 	.byte	0x08
	.zero		1


	//   ....[8]....
        /*0138*/ 	.word	0x00000620
        /*013c*/ 	.word	0x000000ff
        /*0140*/ 	.word	0x00000040
        /*0144*/ 	.short	0x0100
        /*0146*/ 	.byte	0x09
	.zero		1


	//   ....[9]....
        /*0148*/ 	.word	0x00000630
        /*014c*/ 	.word	0x000000ff
        /*0150*/ 	.word	0x00000048
        /*0154*/ 	.short	0x0100
        /*0156*/ 	.byte	0x09
	.zero		1


	//   ....[10]....
        /*0158*/ 	.word	0x00000640
        /*015c*/ 	.word	0x000000ff
        /*0160*/ 	.word	0x00000050
        /*0164*/ 	.short	0x0100
        /*0166*/ 	.byte	0x09
	.zero		1


	//   ....[11]....
        /*0168*/ 	.word	0x00000650
        /*016c*/ 	.word	0x000000ff
        /*0170*/ 	.word	0x00000058
        /*0174*/ 	.short	0x0100
        /*0176*/ 	.byte	0x09
	.zero		1


	//   ....[12]....
        /*0178*/ 	.word	0x00001440
        /*017c*/ 	.word	0x0000009d
        /*0180*/ 	.word	0x00000000
        /*0184*/ 	.short	0x010a
        /*0186*/ 	.byte	0x2a
	.zero		1


	//   ....[13]....
        /*0188*/ 	.word	0x000015e0
        /*018c*/ 	.word	0x00000003
        /*0190*/ 	.word	0x00000000
        /*0194*/ 	.short	0x010a
        /*0196*/ 	.byte	0x3f
	.zero		1


	//   ....[14]....
        /*0198*/ 	.word	0x00001640
        /*019c*/ 	.word	0x00000003
        /*01a0*/ 	.word	0x00000000
        /*01a4*/ 	.short	0x010a
        /*01a6*/ 	.byte	0x3f
	.zero		1


	//   ....[15]....
        /*01a8*/ 	.word	0x000019d0
        /*01ac*/ 	.word	0x000000ff
        /*01b0*/ 	.word	0x00000000
        /*01b4*/ 	.short	0x010a
        /*01b6*/ 	.byte	0x04
	.zero		1


	//   ....[16]....
        /*01b8*/ 	.word	0x00001a10
        /*01bc*/ 	.word	0x000000ff
        /*01c0*/ 	.word	0x00000000
        /*01c4*/ 	.short	0x010a
        /*01c6*/ 	.byte	0x04
	.zero		1


	//   ....[17]....
        /*01c8*/ 	.word	0x00001ca0
        /*01cc*/ 	.word	0x000000ff
        /*01d0*/ 	.word	0x00000000
        /*01d4*/ 	.short	0x0101
        /*01d6*/ 	.byte	0x04
	.zero		1


	//   ....[18]....
        /*01d8*/ 	.word	0x00001d90
        /*01dc*/ 	.word	0x0000009e
        /*01e0*/ 	.word	0x00000000
        /*01e4*/ 	.short	0x0101
        /*01e6*/ 	.byte	0x2d
	.zero		1


	//   ....[19]....
        /*01e8*/ 	.word	0x00001e60
        /*01ec*/ 	.word	0x000000ff
        /*01f0*/ 	.word	0x00000000
        /*01f4*/ 	.short	0x0101
        /*01f6*/ 	.byte	0x06
	.zero		1


	//   ....[20]....
        /*01f8*/ 	.word	0x00001f10
        /*01fc*/ 	.word	0x0000009d
        /*0200*/ 	.word	0x00000010
        /*0204*/ 	.short	0x010a
        /*0206*/ 	.byte	0x2a
	.zero		1


	//   ....[21]....
        /*0208*/ 	.word	0x00009c90
        /*020c*/ 	.word	0x000000a0
        /*0210*/ 	.word	0x00000000
        /*0214*/ 	.short	0x0101
        /*0216*/ 	.byte	0x2d
	.zero		1


	//   ....[22]....
        /*0218*/ 	.word	0x0000a5f0
        /*021c*/ 	.word	0x0000000a
        /*0220*/ 	.word	0x00000018
        /*0224*/ 	.short	0x010a
        /*0226*/ 	.byte	0x3f
	.zero		1


	//   ....[23]....
        /*0228*/ 	.word	0x0000a990
        /*022c*/ 	.word	0x00000005
        /*0230*/ 	.word	0x00000068
        /*0234*/ 	.short	0x0101
        /*0236*/ 	.byte	0x3f
	.zero		1


	//   ....[24]....
        /*0238*/ 	.word	0x0000b110
        /*023c*/ 	.word	0x00000009
        /*0240*/ 	.word	0x00000000
        /*0244*/ 	.short	0x010a
        /*0246*/ 	.byte	0x3f
	.zero		1


	//   ....[25]....
        /*0248*/ 	.word	0x0000b190
        /*024c*/ 	.word	0x00000006
        /*0250*/ 	.word	0x00000000
        /*0254*/ 	.short	0x010a
        /*0256*/ 	.byte	0x3f
	.zero		1


	//   ....[26]....
        /*0258*/ 	.word	0x0000b220
        /*025c*/ 	.word	0x00000003
        /*0260*/ 	.word	0x00000000
        /*0264*/ 	.short	0x010a
        /*0266*/ 	.byte	0x3f
	.zero		1


	//   ....[27]....
        /*0268*/ 	.word	0x0000b280
        /*026c*/ 	.word	0x0000009f
        /*0270*/ 	.word	0x00000000
        /*0274*/ 	.short	0x010a
        /*0276*/ 	.byte	0x3f
	.zero		1


	//   ....[28]....
        /*0278*/ 	.word	0x0000b2d0
        /*027c*/ 	.word	0x00000003
        /*0280*/ 	.word	0x00000000
        /*0284*/ 	.short	0x010a
        /*0286*/ 	.byte	0x3f
	.zero		1


	//   ....[29]....
        /*0288*/ 	.word	0x0000b330
        /*028c*/ 	.word	0x00000004
        /*0290*/ 	.word	0x00000000
        /*0294*/ 	.short	0x010a
        /*0296*/ 	.byte	0x3f
	.zero		1


	//   ....[30]....
        /*0298*/ 	.word	0x0000b380
        /*029c*/ 	.word	0x0000009f
        /*02a0*/ 	.word	0x00000010
        /*02a4*/ 	.short	0x010a
        /*02a6*/ 	.byte	0x3f
	.zero		1


	//   ....[31]....
        /*02a8*/ 	.word	0x0000b450
        /*02ac*/ 	.word	0x0000000a
        /*02b0*/ 	.word	0x00000018
        /*02b4*/ 	.short	0x010a
        /*02b6*/ 	.byte	0x3f
	.zero		1


	//   ....[32]....
        /*02b8*/ 	.word	0x0000b520
        /*02bc*/ 	.word	0x00000009
        /*02c0*/ 	.word	0x00000000
        /*02c4*/ 	.short	0x010a
        /*02c6*/ 	.byte	0x3f
	.zero		1


	//   ....[33]....
        /*02c8*/ 	.word	0x0000b570
        /*02cc*/ 	.word	0x00000006
        /*02d0*/ 	.word	0x00000000
        /*02d4*/ 	.short	0x010a
        /*02d6*/ 	.byte	0x3f
	.zero		1


	//----- nvinfo : EIATTR_NUM_MBARRIERS
	.align		4
.L_37:
        /*02d8*/ 	.byte	0x03, 0x38
        /*02da*/ 	.short	0x000c


	//----- nvinfo : EIATTR_EXIT_INSTR_OFFSETS
	.align		4
        /*02dc*/ 	.byte	0x04, 0x1c
        /*02de*/ 	.short	(.L_39 - .L_38)


	//   ....[0]....
.L_38:
        /*02e0*/ 	.word	0x00001160


	//   ....[1]....
        /*02e4*/ 	.word	0x000011c0


	//   ....[2]....
        /*02e8*/ 	.word	0x0000a320


	//   ....[3]....
        /*02ec*/ 	.word	0x0000a350


	//   ....[4]....
        /*02f0*/ 	.word	0x0000b270


	//----- nvinfo : EIATTR_MAX_THREADS
	.align		4
.L_39:
        /*02f4*/ 	.byte	0x04, 0x05
        /*02f6*/ 	.short	(.L_41 - .L_40)
.L_40:
        /*02f8*/ 	.word	0x00000180
        /*02fc*/ 	.word	0x00000001
        /*0300*/ 	.word	0x00000001


	//----- nvinfo : EIATTR_CRS_STACK_SIZE
	.align		4
.L_41:
        /*0304*/ 	.byte	0x04, 0x1e
        /*0306*/ 	.short	(.L_43 - .L_42)
.L_42:
        /*0308*/ 	.word	0x00000000


	//----- nvinfo : EIATTR_CBANK_PARAM_SIZE
	.align		4
.L_43:
        /*030c*/ 	.byte	0x03, 0x19
        /*030e*/ 	.short	0x0470


	//----- nvinfo : EIATTR_PARAM_CBANK
	.align		4
        /*0310*/ 	.byte	0x04, 0x0a
        /*0312*/ 	.short	(.L_45 - .L_44)
	.align		4
.L_44:
        /*0314*/ 	.word	index@(.nv.constant0._ZN7cutlass13device_kernelINS_4gemm6kernel13GemmUniversalIN4cute5tupleIJiiiiEEENS1_10collective13CollectiveMmaINS1_34MainloopSm90TmaGmmaWarpSpecializedILi3ENS5_IJNS4_1CILi1EEESB_SB_EEENS1_32KernelTmaWarpSpecializedPingpongEEENS5_IJNSA_ILi64EEENSA_ILi256EEENSA_ILi32EEEEEENS_10tfloat32_tENS5_IJlSB_lEEESJ_SK_NS4_8TiledMMAINS4_8MMA_AtomIJNS4_4SM904GMMA30MMA_64x256x8_F32TF32TF32_SS_TNILNSO_7ScaleInE1ELSQ_1EEEEEENS4_6LayoutISC_NS5_IJNSA_ILi0EEESU_SU_EEEEENS5_IJNS4_10UnderscoreESX_SX_EEEEENS4_13SM90_TMA_LOADENS4_14ComposedLayoutINS4_7SwizzleILi3ELi4ELi3EEENS4_18smem_ptr_flag_bitsILi32EEENST_INS5_IJNSA_ILi8EEESH_EEENS5_IJSH_SB_EEEEEEEvNS4_8identityES10_S1A_vS1B_EENS_8epilogue10collective6detail29Sm90TmaWarpSpecializedAdapterINS1E_15DefaultEpilogueISJ_SK_SK_NS1D_6thread17LinearCombinationISJ_Li1EffLNS1I_9ScaleType4KindE0ELNS_15FloatRoundStyleE2ESJ_EENS1_15EpilogueDefaultEEEEEvvEEEEvNT_6ParamsE)
        /*0318*/ 	.short	0x0210
        /*031a*/ 	.short	0x0470


	//----- nvinfo : EIATTR_SW_WAR
	.align		4
.L_45:
        /*031c*/ 	.byte	0x04, 0x36
        /*031e*/ 	.short	(.L_47 - .L_46)
.L_46:
        /*0320*/ 	.word	0x00000008
.L_47:


//--------------------- .nv.callgraph             --------------------------
	.section	.nv.callgraph,"",@"SHT_CUDA_CALLGRAPH"
	.align	4
	.sectionentsize	8
	.align		4
        /*0000*/ 	.word	0x00000000
	.align		4
        /*0004*/ 	.word	0xffffffff
	.align		4
        /*0008*/ 	.word	index@(_ZN7cutlass13device_kernelINS_4gemm6kernel13GemmUniversalIN4cute5tupleIJiiiiEEENS1_10collective13CollectiveMmaINS1_34MainloopSm90TmaGmmaWarpSpecializedILi3ENS5_IJNS4_1CILi1EEESB_SB_EEENS1_32KernelTmaWarpSpecializedPingpongEEENS5_IJNSA_ILi64EEENSA_ILi256EEENSA_ILi32EEEEEENS_10tfloat32_tENS5_IJlSB_lEEESJ_SK_NS4_8TiledMMAINS4_8MMA_AtomIJNS4_4SM904GMMA30MMA_64x256x8_F32TF32TF32_SS_TNILNSO_7ScaleInE1ELSQ_1EEEEEENS4_6LayoutISC_NS5_IJNSA_ILi0EEESU_SU_EEEEENS5_IJNS4_10UnderscoreESX_SX_EEEEENS4_13SM90_TMA_LOADENS4_14ComposedLayoutINS4_7SwizzleILi3ELi4ELi3EEENS4_18smem_ptr_flag_bitsILi32EEENST_INS5_IJNSA_ILi8EEESH_EEENS5_IJSH_SB_EEEEEEEvNS4_8identityES10_S1A_vS1B_EENS_8epilogue10collective6detail29Sm90TmaWarpSpecializedAdapterINS1E_15DefaultEpilogueISJ_SK_SK_NS1D_6thread17LinearCombinationISJ_Li1EffLNS1I_9ScaleType4KindE0ELNS_15FloatRoundStyleE2ESJ_EENS1_15EpilogueDefaultEEEEEvvEEEEvNT_6ParamsE)
	.align		4
        /*000c*/ 	.word	index@(__assertfail)
	.align		4
        /*0010*/ 	.word	0x00000000
	.align		4
        /*0014*/ 	.word	0xfffffffe
	.align		4
        /*0018*/ 	.word	0x00000000
	.align		4
        /*001c*/ 	.word	0xfffffffd
	.align		4
        /*0020*/ 	.word	0x00000000
	.align		4
        /*0024*/ 	.word	0xfffffffc


//--------------------- .nv.constant4             --------------------------
	.section	.nv.constant4,"a",@progbits
	.align	8
	.align		8
.nv.constant4:
        /*0000*/ 	.dword	__assertfail
	.align		8
        /*0008*/ 	.dword	__unnamed_1
	.align		8
        /*0010*/ 	.dword	_ZN40_INTERNAL_4b2e1560_4_k_cu_9e08d1c9_250494cuda3std3__45__cpo5beginE
	.align		8
        /*0018*/ 	.dword	_ZN40_INTERNAL_4b2e1560_4_k_cu_9e08d1c9_250494cuda3std3__45__cpo3endE
	.align		8
        /*0020*/ 	.dword	_ZN40_INTERNAL_4b2e1560_4_k_cu_9e08d1c9_250494cuda3std3__45__cpo6cbeginE
	.align		8
        /*0028*/ 	.dword	_ZN40_INTERNAL_4b2e1560_4_k_cu_9e08d1c9_250494cuda3std3__45__cpo4cendE
	.align		8
        /*0030*/ 	.dword	_ZN40_INTERNAL_4b2e1560_4_k_cu_9e08d1c9_250494cuda3std3__442_GLOBAL__N__4b2e1560_4_k_cu_9e08d1c9_250496ignoreE
	.align		8
        /*0038*/ 	.dword	_ZN40_INTERNAL_4b2e1560_4_k_cu_9e08d1c9_250494cuda3std3__419piecewise_constructE
	.align		8
        /*0040*/ 	.dword	_ZN40_INTERNAL_4b2e1560_4_k_cu_9e08d1c9_250494cuda3std3__48in_placeE
	.align		8
        /*0048*/ 	.dword	_ZN40_INTERNAL_4b2e1560_4_k_cu_9e08d1c9_250494cuda3std6ranges3__45__cpo4swapE
	.align		8
        /*0050*/ 	.dword	_ZN40_INTERNAL_4b2e1560_4_k_cu_9e08d1c9_250494cuda3std6ranges3__45__cpo9iter_moveE
	.align		8
        /*0058*/ 	.dword	_ZN40_INTERNAL_4b2e1560_4_k_cu_9e08d1c9_250494cute7productE
	.align		8
        /*0060*/ 	.dword	_ZN40_INTERNAL_4b2e1560_4_k_cu_9e08d1c9_250494cute1_E
	.align		8
        /*0068*/ 	.dword	$str$22
	.align		8
        /*0070*/ 	.dword	$str$23


//--------------------- .text._ZN7cutlass13device_kernelINS_4gemm6kernel13GemmUniversalIN4cute5tupleIJiiiiEEENS1_10collective13CollectiveMmaINS1_34MainloopSm90TmaGmmaWarpSpecializedILi3ENS5_IJNS4_1CILi1EEESB_SB_EEENS1_32KernelTmaWarpSpecializedPingpongEEENS5_IJNSA_ILi64EEENSA_ILi256EEENSA_ILi32EEEEEENS_10tfloat32_tENS5_IJlSB_lEEESJ_SK_NS4_8TiledMMAINS4_8MMA_AtomIJNS4_4SM904GMMA30MMA_64x256x8_F32TF32TF32_SS_TNILNSO_7ScaleInE1ELSQ_1EEEEEENS4_6LayoutISC_NS5_IJNSA_ILi0EEESU_SU_EEEEENS5_IJNS4_10UnderscoreESX_SX_EEEEENS4_13SM90_TMA_LOADENS4_14ComposedLayoutINS4_7SwizzleILi3ELi4ELi3EEENS4_18smem_ptr_flag_bitsILi32EEENST_INS5_IJNSA_ILi8EEESH_EEENS5_IJSH_SB_EEEEEEEvNS4_8identityES10_S1A_vS1B_EENS_8epilogue10collective6detail29Sm90TmaWarpSpecializedAdapterINS1E_15DefaultEpilogueISJ_SK_SK_NS1D_6thread17LinearCombinationISJ_Li1EffLNS1I_9ScaleType4KindE0ELNS_15FloatRoundStyleE2ESJ_EENS1_15EpilogueDefaultEEEEEvvEEEEvNT_6ParamsE --------------------------
	.section	.text._ZN7cutlass13device_kernelINS_4gemm6kernel13GemmUniversalIN4cute5tupleIJiiiiEEENS1_10collective13CollectiveMmaINS1_34MainloopSm90TmaGmmaWarpSpecializedILi3ENS5_IJNS4_1CILi1EEESB_SB_EEENS1_32KernelTmaWarpSpecializedPingpongEEENS5_IJNSA_ILi64EEENSA_ILi256EEENSA_ILi32EEEEEENS_10tfloat32_tENS5_IJlSB_lEEESJ_SK_NS4_8TiledMMAINS4_8MMA_AtomIJNS4_4SM904GMMA30MMA_64x256x8_F32TF32TF32_SS_TNILNSO_7ScaleInE1ELSQ_1EEEEEENS4_6LayoutISC_NS5_IJNSA_ILi0EEESU_SU_EEEEENS5_IJNS4_10UnderscoreESX_SX_EEEEENS4_13SM90_TMA_LOADENS4_14ComposedLayoutINS4_7SwizzleILi3ELi4ELi3EEENS4_18smem_ptr_flag_bitsILi32EEENST_INS5_IJNSA_ILi8EEESH_EEENS5_IJSH_SB_EEEEEEEvNS4_8identityES10_S1A_vS1B_EENS_8epilogue10collective6detail29Sm90TmaWarpSpecializedAdapterINS1E_15DefaultEpilogueISJ_SK_SK_NS1D_6thread17LinearCombinationISJ_Li1EffLNS1I_9ScaleType4KindE0ELNS_15FloatRoundStyleE2ESJ_EENS1_15EpilogueDefaultEEEEEvvEEEEvNT_6ParamsE,"ax",@progbits
	.align	128
.text._ZN7cutlass13device_kernelINS_4gemm6kernel13GemmUniversalIN4cute5tupleIJiiiiEEENS1_10collective13CollectiveMmaINS1_34MainloopSm90TmaGmmaWarpSpecializedILi3ENS5_IJNS4_1CILi1EEESB_SB_EEENS1_32KernelTmaWarpSpecializedPingpongEEENS5_IJNSA_ILi64EEENSA_ILi256EEENSA_ILi32EEEEEENS_10tfloat32_tENS5_IJlSB_lEEESJ_SK_NS4_8TiledMMAINS4_8MMA_AtomIJNS4_4SM904GMMA30MMA_64x256x8_F32TF32TF32_SS_TNILNSO_7ScaleInE1ELSQ_1EEEEEENS4_6LayoutISC_NS5_IJNSA_ILi0EEESU_SU_EEEEENS5_IJNS4_10UnderscoreESX_SX_EEEEENS4_13SM90_TMA_LOADENS4_14ComposedLayoutINS4_7SwizzleILi3ELi4ELi3EEENS4_18smem_ptr_flag_bitsILi32EEENST_INS5_IJNSA_ILi8EEESH_EEENS5_IJSH_SB_EEEEEEEvNS4_8identityES10_S1A_vS1B_EENS_8epilogue10collective6detail29Sm90TmaWarpSpecializedAdapterINS1E_15DefaultEpilogueISJ_SK_SK_NS1D_6thread17LinearCombinationISJ_Li1EffLNS1I_9ScaleType4KindE0ELNS_15FloatRoundStyleE2ESJ_EENS1_15EpilogueDefaultEEEEEvvEEEEvNT_6ParamsE:
        .type           _ZN7cutlass13device_kernelINS_4gemm6kernel13GemmUniversalIN4cute5tupleIJiiiiEEENS1_10collective13CollectiveMmaINS1_34MainloopSm90TmaGmmaWarpSpecializedILi3ENS5_IJNS4_1CILi1EEESB_SB_EEENS1_32KernelTmaWarpSpecializedPingpongEEENS5_IJNSA_ILi64EEENSA_ILi256EEENSA_ILi32EEEEEENS_10tfloat32_tENS5_IJlSB_lEEESJ_SK_NS4_8TiledMMAINS4_8MMA_AtomIJNS4_4SM904GMMA30MMA_64x256x8_F32TF32TF32_SS_TNILNSO_7ScaleInE1ELSQ_1EEEEEENS4_6LayoutISC_NS5_IJNSA_ILi0EEESU_SU_EEEEENS5_IJNS4_10UnderscoreESX_SX_EEEEENS4_13SM90_TMA_LOADENS4_14ComposedLayoutINS4_7SwizzleILi3ELi4ELi3EEENS4_18smem_ptr_flag_bitsILi32EEENST_INS5_IJNSA_ILi8EEESH_EEENS5_IJSH_SB_EEEEEEEvNS4_8identityES10_S1A_vS1B_EENS_8epilogue10collective6detail29Sm90TmaWarpSpecializedAdapterINS1E_15DefaultEpilogueISJ_SK_SK_NS1D_6thread17LinearCombinationISJ_Li1EffLNS1I_9ScaleType4KindE0ELNS_15FloatRoundStyleE2ESJ_EENS1_15EpilogueDefaultEEEEEvvEEEEvNT_6ParamsE,@function
        .size           _ZN7cutlass13device_kernelINS_4gemm6kernel13GemmUniversalIN4cute5tupleIJiiiiEEENS1_10collective13CollectiveMmaINS1_34MainloopSm90TmaGmmaWarpSpecializedILi3ENS5_IJNS4_1CILi1EEESB_SB_EEENS1_32KernelTmaWarpSpecializedPingpongEEENS5_IJNSA_ILi64EEENSA_ILi256EEENSA_ILi32EEEEEENS_10tfloat32_tENS5_IJlSB_lEEESJ_SK_NS4_8TiledMMAINS4_8MMA_AtomIJNS4_4SM904GMMA30MMA_64x256x8_F32TF32TF32_SS_TNILNSO_7ScaleInE1ELSQ_1EEEEEENS4_6LayoutISC_NS5_IJNSA_ILi0EEESU_SU_EEEEENS5_IJNS4_10UnderscoreESX_SX_EEEEENS4_13SM90_TMA_LOADENS4_14ComposedLayoutINS4_7SwizzleILi3ELi4ELi3EEENS4_18smem_ptr_flag_bitsILi32EEENST_INS5_IJNSA_ILi8EEESH_EEENS5_IJSH_SB_EEEEEEEvNS4_8identityES10_S1A_vS1B_EENS_8epilogue10collective6detail29Sm90TmaWarpSpecializedAdapterINS1E_15DefaultEpilogueISJ_SK_SK_NS1D_6thread17LinearCombinationISJ_Li1EffLNS1I_9ScaleType4KindE0ELNS_15FloatRoundStyleE2ESJ_EENS1_15EpilogueDefaultEEEEEvvEEEEvNT_6ParamsE,(.L_x_323 - _ZN7cutlass13device_kernelINS_4gemm6kernel13GemmUniversalIN4cute5tupleIJiiiiEEENS1_10collective13CollectiveMmaINS1_34MainloopSm90TmaGmmaWarpSpecializedILi3ENS5_IJNS4_1CILi1EEESB_SB_EEENS1_32KernelTmaWarpSpecializedPingpongEEENS5_IJNSA_ILi64EEENSA_ILi256EEENSA_ILi32EEEEEENS_10tfloat32_tENS5_IJlSB_lEEESJ_SK_NS4_8TiledMMAINS4_8MMA_AtomIJNS4_4SM904GMMA30MMA_64x256x8_F32TF32TF32_SS_TNILNSO_7ScaleInE1ELSQ_1EEEEEENS4_6LayoutISC_NS5_IJNSA_ILi0EEESU_SU_EEEEENS5_IJNS4_10UnderscoreESX_SX_EEEEENS4_13SM90_TMA_LOADENS4_14ComposedLayoutINS4_7SwizzleILi3ELi4ELi3EEENS4_18smem_ptr_flag_bitsILi32EEENST_INS5_IJNSA_ILi8EEESH_EEENS5_IJSH_SB_EEEEEEEvNS4_8identityES10_S1A_vS1B_EENS_8epilogue10collective6detail29Sm90TmaWarpSpecializedAdapterINS1E_15DefaultEpilogueISJ_SK_SK_NS1D_6thread17LinearCombinationISJ_Li1EffLNS1I_9ScaleType4KindE0ELNS_15FloatRoundStyleE2ESJ_EENS1_15EpilogueDefaultEEEEEvvEEEEvNT_6ParamsE)
        .other          _ZN7cutlass13device_kernelINS_4gemm6kernel13GemmUniversalIN4cute5tupleIJiiiiEEENS1_10collective13CollectiveMmaINS1_34MainloopSm90TmaGmmaWarpSpecializedILi3ENS5_IJNS4_1CILi1EEESB_SB_EEENS1_32KernelTmaWarpSpecializedPingpongEEENS5_IJNSA_ILi64EEENSA_ILi256EEENSA_ILi32EEEEEENS_10tfloat32_tENS5_IJlSB_lEEESJ_SK_NS4_8TiledMMAINS4_8MMA_AtomIJNS4_4SM904GMMA30MMA_64x256x8_F32TF32TF32_SS_TNILNSO_7ScaleInE1ELSQ_1EEEEEENS4_6LayoutISC_NS5_IJNSA_ILi0EEESU_SU_EEEEENS5_IJNS4_10UnderscoreESX_SX_EEEEENS4_13SM90_TMA_LOADENS4_14ComposedLayoutINS4_7SwizzleILi3ELi4ELi3EEENS4_18smem_ptr_flag_bitsILi32EEENST_INS5_IJNSA_ILi8EEESH_EEENS5_IJSH_SB_EEEEEEEvNS4_8identityES10_S1A_vS1B_EENS_8epilogue10collective6detail29Sm90TmaWarpSpecializedAdapterINS1E_15DefaultEpilogueISJ_SK_SK_NS1D_6thread17LinearCombinationISJ_Li1EffLNS1I_9ScaleType4KindE0ELNS_15FloatRoundStyleE2ESJ_EENS1_15EpilogueDefaultEEEEEvvEEEEvNT_6ParamsE,@"STO_CUDA_ENTRY STV_DEFAULT"
_ZN7cutlass13device_kernelINS_4gemm6kernel13GemmUniversalIN4cute5tupleIJiiiiEEENS1_10collective13CollectiveMmaINS1_34MainloopSm90TmaGmmaWarpSpecializedILi3ENS5_IJNS4_1CILi1EEESB_SB_EEENS1_32KernelTmaWarpSpecializedPingpongEEENS5_IJNSA_ILi64EEENSA_ILi256EEENSA_ILi32EEEEEENS_10tfloat32_tENS5_IJlSB_lEEESJ_SK_NS4_8TiledMMAINS4_8MMA_AtomIJNS4_4SM904GMMA30MMA_64x256x8_F32TF32TF32_SS_TNILNSO_7ScaleInE1ELSQ_1EEEEEENS4_6LayoutISC_NS5_IJNSA_ILi0EEESU_SU_EEEEENS5_IJNS4_10UnderscoreESX_SX_EEEEENS4_13SM90_TMA_LOADENS4_14ComposedLayoutINS4_7SwizzleILi3ELi4ELi3EEENS4_18smem_ptr_flag_bitsILi32EEENST_INS5_IJNSA_ILi8EEESH_EEENS5_IJSH_SB_EEEEEEEvNS4_8identityES10_S1A_vS1B_EENS_8epilogue10collective6detail29Sm90TmaWarpSpecializedAdapterINS1E_15DefaultEpilogueISJ_SK_SK_NS1D_6thread17LinearCombinationISJ_Li1EffLNS1I_9ScaleType4KindE0ELNS_15FloatRoundStyleE2ESJ_EENS1_15EpilogueDefaultEEEEEvvEEEEvNT_6ParamsE:
[----:B------:R-:W0:Y:S02]  /*0000*/  LDC R1, c[0x0][0x28] ;  /* 0x00000a00ff017b82 */ /* 0x000e240000000800 */
[----:B0-----:R-:W-:Y:S01]  /*0010*/  VIADD R1, R1, 0xfffffff8 ;  /* 0xfffffff801017836 */ /* 0x001fe20000000000 */
[----:B------:R-:W0:Y:S01]  /*0020*/  S2R R4, SR_TID.X ;  /* 0x0000000000047919 */ /* 0x000e220000002100 */
[----:B------:R-:W-:Y:S01]  /*0030*/  ELECT P0, URZ, PT ;  /* 0x00000000003f782f */ /* 0x000fe20003800000 */
[----:B------:R-:W-:Y:S01]  /*0040*/  BSSY B0, `(.L_x_0) ;  /* 0x000000f000007945 */ /* 0x000fe20003800000 */
[--C-:B0-----:R-:W-:Y:S02]  /*0050*/  SHF.R.U32.HI R0, RZ, 0x5, R4.reuse ;  /* 0x00000005ff007819 */ /* 0x101fe40000011604 */
[----:B------:R-:W-:-:S03]  /*0060*/  SHF.R.U32.HI R5, RZ, 0x7, R4 ;  /* 0x00000007ff057819 */ /* 0x000fc60000011604 */
[----:B------:R-:W0:Y:S04]  /*0070*/  SHFL.IDX PT, R2, R0, RZ, 0x1f ;  /* 0x00001fff00027589 */ /* 0x000e2800000e0000 */
[----:B------:R1:W2:Y:S01]  /*0080*/  SHFL.IDX PT, R8, R5, RZ, 0x1f ;  /* 0x00001fff05087589 */ /* 0x0002a200000e0000 */
[----:B0-----:R-:W-:-:S13]  /*0090*/  ISETP.NE.OR P0, PT, R2, RZ, !P0 ;  /* 0x000000ff0200720c */ /* 0x001fda0004705670 */
[----:B-12---:R-:W-:Y:S05]  /*00a0*/  @P0 BRA `(.L_x_1) ;  /* 0x0000000000200947 */ /* 0x006fea0003800000 */
[----:B------:R-:W-:Y:S02]  /*00b0*/  ULDC.64 UR4, c[0x0][0x198] ;  /* 0x0000660000047ab9 */ /* 0x000fe40000000a00 */
[----:B------:R-:W-:Y:S02]  /*00c0*/  UIADD3 UR6, UP0, UR4, 0xf0, URZ ;  /* 0x000000f004067890 */ /* 0x000fe4000ff1e03f */
[----:B------:R-:W-:Y:S02]  /*00d0*/  UIADD3 UR4, UP1, UR4, 0x1f0, URZ ;  /* 0x000001f004047890 */ /* 0x000fe4000ff3e03f */
[----:B------:R-:W-:Y:S02]  /*00e0*/  UIADD3.X UR7, URZ, UR5, URZ, UP0, !UPT ;  /* 0x000000053f077290 */ /* 0x000fe400087fe43f */
[----:B------:R-:W-:-:S07]  /*00f0*/  UIADD3.X UR5, URZ, UR5, URZ, UP1, !UPT ;  /* 0x000000053f057290 */ /* 0x000fce0008ffe43f */
[----:B------:R0:W-:Y:S02]  /*0100*/  UTMACCTL.PF [UR6] ;  /* 0x00000000060079b9 */ /* 0x0001e40008040000 */
[----:B------:R0:W-:Y:S02]  /*0110*/  UTMACCTL.PF [UR4] ;  /* 0x00000000040079b9 */ /* 0x0001e40008040000 */
[----:B0-----:R-:W-:Y:S01]  /*0120*/  NOP ;  /* 0x0000000000007918 */ /* 0x001fe20000000000 */
.L_x_1:
[----:B------:R-:W-:Y:S05]  /*0130*/  BSYNC B0 ;  /* 0x0000000000007941 */ /* 0x000fea0003800000 */
.L_x_0:
[----:B------:R-:W0:Y:S02]  /*0140*/  SHFL.IDX PT, R3, R0, RZ, 0x1f ;  /* 0x00001fff00037589 */ /* 0x000e2400000e0000 */
[----:B0-----:R-:W-:-:S13]  /*0150*/  ISETP.NE.AND P0, PT, R3, RZ, PT ;  /* 0x000000ff0300720c */ /* 0x001fda0003f05270 */
[----:B------:R-:W-:Y:S05]  /*0160*/  @P0 BRA `(.L_x_2) ;  /* 0x0000000000500947 */ /* 0x000fea0003800000 */
[----:B------:R-:W0:Y:S01]  /*0170*/  S2UR UR8, SR_CgaCtaId ;  /* 0x00000000000879c3 */ /* 0x000e220000008800 */
[----:B------:R-:W-:Y:S01]  /*0180*/  UMOV UR4, 0x400 ;  /* 0x0000040000047882 */ /* 0x000fe20000000000 */
[----:B------:R-:W-:Y:S01]  /*0190*/  UMOV UR5, 0x1 ;  /* 0x0000000100057882 */ /* 0x000fe20000000000 */
[----:B------:R-:W-:Y:S01]  /*01a0*/  UMOV UR6, 0x80 ;  /* 0x0000008000067882 */ /* 0x000fe20000000000 */
[----:B------:R-:W-:Y:S01]  /*01b0*/  ELECT P0, URZ, PT ;  /* 0x00000000003f782f */ /* 0x000fe20003800000 */
[----:B------:R-:W-:-:S04]  /*01c0*/  UIADD3 UR6, -UR6, 0x100000, URZ ;  /* 0x0010000006067890 */ /* 0x000fc8000fffe13f */
[----:B------:R-:W-:Y:S02]  /*01d0*/  USHF.L.U32 UR7, UR6, 0xb, URZ ;  /* 0x0000000b06077899 */ /* 0x000fe4000800063f */
[----:B------:R-:W-:Y:S02]  /*01e0*/  USHF.L.U32 UR6, UR6, 0x1, URZ ;  /* 0x0000000106067899 */ /* 0x000fe4000800063f */
[----:B0-----:R-:W-:Y:S02]  /*01f0*/  ULEA UR8, UR8, UR4, 0x18 ;  /* 0x0000000408087291 */ /* 0x001fe4000f8ec03f */
[----:B------:R-:W-:-:S04]  /*0200*/  UIADD3 UR4, -UR5, 0x100000, URZ ;  /* 0x0010000005047890 */ /* 0x000fc8000fffe13f */
[----:B------:R-:W-:Y:S02]  /*0210*/  USHF.L.U32 UR5, UR4, 0xb, URZ ;  /* 0x0000000b04057899 */ /* 0x000fe4000800063f */
[----:B------:R-:W-:Y:S01]  /*0220*/  USHF.L.U32 UR4, UR4, 0x1, URZ ;  /* 0x0000000104047899 */ /* 0x000fe2000800063f */
[----:B------:R-:W0:Y:S11]  /*0230*/  FENCE.VIEW.ASYNC.S ;  /* 0x00000000000073c6 */ /* 0x000e360000000000 */
[----:B0-----:R0:W1:Y:S01]  /*0240*/  SYNCS.EXCH.64 URZ, [UR8], UR4 ;  /* 0x00000004083f75b2 */ /* 0x0010620008000100 */
[----:B------:R0:W2:Y:S01]  /*0250*/  SYNCS.EXCH.64 URZ, [UR8+0x18], UR6 ;  /* 0x00001806083f75b2 */ /* 0x0000a20008000100 */
[----:B------:R0:W3:Y:S01]  /*0260*/  SYNCS.EXCH.64 URZ, [UR8+0x8], UR4 ;  /* 0x00000804083f75b2 */ /* 0x0000e20008000100 */
[----:B------:R0:W4:Y:S01]  /*0270*/  SYNCS.EXCH.64 URZ, [UR8+0x20], UR6 ;  /* 0x00002006083f75b2 */ /* 0x0001220008000100 */
[----:B------:R0:W0:Y:S01]  /*0280*/  SYNCS.EXCH.64 URZ, [UR8+0x10], UR4 ;  /* 0x00001004083f75b2 */ /* 0x0000220008000100 */
[----:B------:R0:W0:Y:S01]  /*0290*/  SYNCS.EXCH.64 URZ, [UR8+0x28], UR6 ;  /* 0x00002806083f75b2 */ /* 0x0000220008000100 */
[----:B------:R-:W-:Y:S01]  /*02a0*/  NOP ;  /* 0x0000000000007918 */ /* 0x000fe20000000000 */
.L_x_2:
[----:B------:R-:W5:Y:S01]  /*02b0*/  SHFL.IDX PT, R6, R0, RZ, 0x1f ;  /* 0x00001fff00067589 */ /* 0x000f6200000e0000 */
[----:B------:R-:W-:Y:S01]  /*02c0*/  ELECT P0, URZ, PT ;  /* 0x00000000003f782f */ /* 0x000fe20003800000 */
[----:B------:R-:W-:Y:S01]  /*02d0*/  NOP ;  /* 0x0000000000007918 */ /* 0x000fe20000000000 */
[----:B------:R-:W-:Y:S01]  /*02e0*/  ELECT P1, URZ, PT ;  /* 0x00000000003f782f */ /* 0x000fe20003820000 */
[----:B------:R-:W1:Y:S01]  /*02f0*/  SHFL.IDX PT, R3, R0, RZ, 0x1f ;  /* 0x00001fff00037589 */ /* 0x000e6200000e0000 */
[----:B0-----:R-:W-:Y:S01]  /*0300*/  UMOV UR4, 0x20 ;  /* 0x0000002000047882 */ /* 0x001fe20000000000 */
[----:B------:R-:W-:Y:S01]  /*0310*/  UMOV UR11, 0x80 ;  /* 0x00000080000b7882 */ /* 0x000fe20000000000 */
[----:B------:R-:W-:Y:S01]  /*0320*/  NOP ;  /* 0x0000000000007918 */ /* 0x000fe20000000000 */
[C---:B------:R-:W-:Y:S01]  /*0330*/  VIADD R33, R8.reuse, 0xffffffff ;  /* 0xffffffff08217836 */ /* 0x040fe20000000000 */
[----:B------:R-:W0:Y:S01]  /*0340*/  SHFL.IDX PT, R5, R5, RZ, 0x1f ;  /* 0x00001fff05057589 */ /* 0x000e2200000e0000 */
[----:B------:R-:W-:Y:S01]  /*0350*/  ULDC.64 UR36, c[0x0][0x208] ;  /* 0x0000820000247ab9 */ /* 0x000fe20000000a00 */
[----:B------:R-:W-:-:S02]  /*0360*/  ISETP.NE.AND P2, PT, R8, RZ, PT ;  /* 0x000000ff0800720c */ /* 0x000fc40003f45270 */
[----:B------:R-:W-:Y:S02]  /*0370*/  ISETP.GE.U32.AND P3, PT, R33, 0x2, PT ;  /* 0x000000022100780c */ /* 0x000fe40003f66070 */
[----:B-----5:R-:W-:Y:S02]  /*0380*/  ISETP.NE.OR P0, PT, R6, RZ, !P0 ;  /* 0x000000ff0600720c */ /* 0x020fe40004705670 */
[----:B-1----:R-:W-:Y:S02]  /*0390*/  ISETP.NE.OR P1, PT, R3, RZ, !P1 ;  /* 0x000000ff0300720c */ /* 0x002fe40004f25670 */
[----:B------:R-:W-:-:S04]  /*03a0*/  SHF.R.S32.HI R3, RZ, 0x1f, R2 ;  /* 0x0000001fff037819 */ /* 0x000fc80000011402 */
[----:B------:R-:W-:-:S05]  /*03b0*/  LEA.HI R3, R3, R2, RZ, 0x2 ;  /* 0x0000000203037211 */ /* 0x000fca00078f10ff */
[----:B------:R-:W-:Y:S01]  /*03c0*/  VOTEU.ALL UP0, P0 ;  /* 0x00000000003f7886 */ /* 0x000fe20000000000 */
[----:B------:R-:W-:Y:S01]  /*03d0*/  LOP3.LUT R3, R3, 0xfffffffc, RZ, 0xc0, !PT ;  /* 0xfffffffc03037812 */ /* 0x000fe200078ec0ff */
[----:B------:R-:W-:-:S03]  /*03e0*/  VOTEU.ALL UP1, P1 ;  /* 0x00000000003f7886 */ /* 0x000fc60000820000 */
[----:B------:R-:W1:Y:S01]  /*03f0*/  @!UP0 S2UR UR7, SR_CgaCtaId ;  /* 0x00000000000789c3 */ /* 0x000e620000008800 */
[----:B------:R-:W-:Y:S01]  /*0400*/  @!UP0 UMOV UR6, 0x400 ;  /* 0x0000040000068882 */ /* 0x000fe20000000000 */
[----:B------:R-:W-:-:S04]  /*0410*/  @!UP0 UIADD3 UR4, -UR4, 0x100000, URZ ;  /* 0x0010000004048890 */ /* 0x000fc8000fffe13f */
[----:B------:R-:W-:Y:S02]  /*0420*/  @!UP0 USHF.L.U32 UR5, UR4, 0xb, URZ ;  /* 0x0000000b04058899 */ /* 0x000fe4000800063f */
[----:B------:R-:W-:Y:S01]  /*0430*/  @!UP0 USHF.L.U32 UR4, UR4, 0x1, URZ ;  /* 0x0000000104048899 */ /* 0x000fe2000800063f */
[----:B------:R-:W-:Y:S01]  /*0440*/  IMAD.IADD R0, R2, 0x1, -R3 ;  /* 0x0000000102007824 */ /* 0x000fe200078e0a03 */
[----:B------:R-:W-:Y:S01]  /*0450*/  @!UP1 UMOV UR9, 0x400 ;  /* 0x0000040000099882 */ /* 0x000fe20000000000 */
[----:B------:R-:W-:Y:S01]  /*0460*/  VOTEU.ALL UP2, P1 ;  /* 0x00000000003f7886 */ /* 0x000fe20000840000 */
[----:B------:R-:W-:Y:S01]  /*0470*/  VOTEU.ALL UP3, P1 ;  /* 0x00000000003f7886 */ /* 0x000fe20000860000 */
[----:B------:R-:W-:Y:S01]  /*0480*/  VOTEU.ALL UP4, P1 ;  /* 0x00000000003f7886 */ /* 0x000fe20000880000 */
[----:B------:R-:W5:Y:S01]  /*0490*/  @!UP1 S2UR UR10, SR_CgaCtaId ;  /* 0x00000000000a99c3 */ /* 0x000f620000008800 */
[----:B------:R-:W-:Y:S01]  /*04a0*/  VOTEU.ALL UP5, P1 ;  /* 0x00000000003f7886 */ /* 0x000fe200008a0000 */
[----:B------:R-:W-:-:S04]  /*04b0*/  SHF.R.S32.HI R3, RZ, 0x1f, R4 ;  /* 0x0000001fff037819 */ /* 0x000fc80000011404 */
[----:B------:R-:W-:-:S04]  /*04c0*/  LEA.HI R3, R3, R4, RZ, 0x7 ;  /* 0x0000000403037211 */ /* 0x000fc800078f38ff */
[----:B------:R-:W-:-:S05]  /*04d0*/  LOP3.LUT R3, R3, 0xffffff80, RZ, 0xc0, !PT ;  /* 0xffffff8003037812 */ /* 0x000fca00078ec0ff */
[----:B------:R-:W-:Y:S01]  /*04e0*/  IMAD.IADD R3, R4, 0x1, -R3 ;  /* 0x0000000104037824 */ /* 0x000fe200078e0a03 */
[----:B-1----:R-:W-:Y:S02]  /*04f0*/  @!UP0 ULEA UR8, UR7, UR6, 0x18 ;  /* 0x0000000607088291 */ /* 0x002fe4000f8ec03f */
[----:B------:R-:W-:-:S04]  /*0500*/  @!UP1 UIADD3 UR6, -UR11, 0x100000, URZ ;  /* 0x001000000b069890 */ /* 0x000fc8000fffe13f */
[----:B------:R-:W-:Y:S02]  /*0510*/  @!UP1 USHF.L.U32 UR7, UR6, 0xb, URZ ;  /* 0x0000000b06079899 */ /* 0x000fe4000800063f */
[----:B------:R-:W-:Y:S01]  /*0520*/  @!UP1 USHF.L.U32 UR6, UR6, 0x1, URZ ;  /* 0x0000000106069899 */ /* 0x000fe2000800063f */
[----:B------:R-:W-:Y:S01]  /*0530*/  VOTEU.ALL UP0, P0 ;  /* 0x00000000003f7886 */ /* 0x000fe20000000000 */
[----:B-----5:R-:W-:Y:S01]  /*0540*/  @!UP1 ULEA UR9, UR10, UR9, 0x18 ;  /* 0x000000090a099291 */ /* 0x020fe2000f8ec03f */
[----:B------:R-:W-:Y:S02]  /*0550*/  VOTEU.ALL UP1, P0 ;  /* 0x00000000003f7886 */ /* 0x000fe40000020000 */
[----:B------:R-:W-:Y:S01]  /*0560*/  ULDC.64 UR10, c[0x0][0x598] ;  /* 0x00016600000a7ab9 */ /* 0x000fe20000000a00 */
[----:B------:R-:W-:Y:S01]  /*0570*/  ISETP.NE.AND P0, PT, R0, 0x3, PT ;  /* 0x000000030000780c */ /* 0x000fe20003f05270 */
[----:B------:R-:W1:Y:S02]  /*0580*/  FENCE.VIEW.ASYNC.S ;  /* 0x00000000000073c6 */ /* 0x000e640000000000 */
[----:B-1----:R1:W2:Y:S01]  /*0590*/  @!UP0 SYNCS.EXCH.64 URZ, [UR8+0x60], UR4 ;  /* 0x00006004083f85b2 */ /* 0x0022a20008000100 */
[----:B------:R-:W-:-:S02]  /*05a0*/  ISETP.NE.U32.AND P1, PT, RZ, UR10, PT ;  /* 0x0000000aff007c0c */ /* 0x000fc4000bf25070 */
[----:B------:R-:W-:Y:S02]  /*05b0*/  ISETP.EQ.OR P0, PT, R0, RZ, !P0 ;  /* 0x000000ff0000720c */ /* 0x000fe40004702670 */
[----:B------:R-:W-:Y:S02]  /*05c0*/  ISETP.NE.AND.EX P1, PT, RZ, UR11, PT, P1 ;  /* 0x0000000bff007c0c */ /* 0x000fe4000bf25310 */
[----:B------:R-:W-:-:S04]  /*05d0*/  ISETP.EQ.AND P0, PT, R8, RZ, P0 ;  /* 0x000000ff0800720c */ /* 0x000fc80000702270 */
[----:B------:R-:W-:-:S04]  /*05e0*/  SEL R16, RZ, 0x1, !P0 ;  /* 0x00000001ff107807 */ /* 0x000fc80004000000 */
[----:B------:R-:W-:Y:S01]  /*05f0*/  SEL R16, R16, 0x2, P3 ;  /* 0x0000000210107807 */ /* 0x000fe20001800000 */
[----:B------:R1:W2:Y:S01]  /*0600*/  @!UP1 SYNCS.EXCH.64 URZ, [UR8+0x68], UR4 ;  /* 0x00006804083f95b2 */ /* 0x0002a20008000100 */
[----:B------:R-:W-:Y:S01]  /*0610*/  NOP ;  /* 0x0000000000007918 */ /* 0x000fe20000000000 */
[----:B------:R1:W2:Y:S01]  /*0620*/  @!UP2 SYNCS.EXCH.64 URZ, [UR9+0x40], UR6 ;  /* 0x00004006093fa5b2 */ /* 0x0002a20008000100 */
[----:B------:R1:W2:Y:S01]  /*0630*/  @!UP3 SYNCS.EXCH.64 URZ, [UR9+0x48], UR6 ;  /* 0x00004806093fb5b2 */ /* 0x0002a20008000100 */
[----:B------:R1:W2:Y:S01]  /*0640*/  @!UP4 SYNCS.EXCH.64 URZ, [UR9+0x50], UR6 ;  /* 0x00005006093fc5b2 */ /* 0x0002a20008000100 */
[----:B------:R1:W2:Y:S01]  /*0650*/  @!UP5 SYNCS.EXCH.64 URZ, [UR9+0x58], UR6 ;  /* 0x00005806093fd5b2 */ /* 0x0002a20008000100 */
[----:B------:R-:W-:Y:S01]  /*0660*/  NOP ;  /* 0x0000000000007918 */ /* 0x000fe20000000000 */
[----:B--234-:R-:W-:Y:S06]  /*0670*/  BAR.SYNC.DEFER_BLOCKING 0x0 ;  /* 0x0000000000007b1d */ /* 0x01cfec0000010000 */
[----:B01----:R-:W-:Y:S05]  /*0680*/  @!P1 BRA `(.L_x_3) ;  /* 0x00000000001c9947 */ /* 0x003fea0003800000 */
[----:B------:R-:W0:Y:S02]  /*0690*/  LDC.64 R6, c[0x0][0x598] ;  /* 0x00016600ff067b82 */ /* 0x000e240000000a00 */
[----:B0-----:R-:W2:Y:S02]  /*06a0*/  LDG.E.64 R6, desc[UR36][R6.64] ;  /* 0x0000002406067981 */ /* 0x001ea4000c1e1b00 */
[----:B--2---:R-:W-:-:S04]  /*06b0*/  ISETP.NE.U32.AND P0, PT, R6, RZ, PT ;  /* 0x000000ff0600720c */ /* 0x004fc80003f05070 */
[----:B------:R-:W-:-:S13]  /*06c0*/  ISETP.NE.AND.EX P0, PT, R7, RZ, PT, P0 ;  /* 0x000000ff0700720c */ /* 0x000fda0003f05300 */
[----:B------:R-:W-:Y:S05]  /*06d0*/  @!P0 BRA `(.L_x_3) ;  /* 0x0000000000088947 */ /* 0x000fea0003800000 */
[----:B------:R1:W5:Y:S01]  /*06e0*/  LD.E R153, desc[UR36][R6.64] ;  /* 0x0000002406997980 */ /* 0x000362000c101900 */
[----:B------:R-:W-:Y:S05]  /*06f0*/  BRA `(.L_x_4) ;  /* 0x0000000000247947 */ /* 0x000fea0003800000 */
.L_x_3:
[----:B------:R-:W-:Y:S02]  /*0700*/  ULDC.64 UR4, c[0x0][0x588] ;  /* 0x0001620000047ab9 */ /* 0x000fe40000000a00 */
[----:B------:R-:W-:-:S04]  /*0710*/  ISETP.NE.U32.AND P0, PT, RZ, UR4, PT ;  /* 0x00000004ff007c0c */ /* 0x000fc8000bf05070 */
[----:B------:R-:W-:-:S13]  /*0720*/  ISETP.NE.AND.EX P0, PT, RZ, UR5, PT, P0 ;  /* 0x00000005ff007c0c */ /* 0x000fda000bf05300 */
[----:B------:R-:W-:Y:S05]  /*0730*/  @!P0 BRA `(.L_x_5) ;  /* 0x00000000000c8947 */ /* 0x000fea0003800000 */
[----:B------:R-:W0:Y:S02]  /*0740*/  LDC.64 R6, c[0x0][0x588] ;  /* 0x00016200ff067b82 */ /* 0x000e240000000a00 */
[----:B0-----:R0:W5:Y:S01]  /*0750*/  LDG.E R153, desc[UR36][R6.64] ;  /* 0x0000002406997981 */ /* 0x001162000c1e1900 */
[----:B------:R-:W-:Y:S05]  /*0760*/  BRA `(.L_x_4) ;  /* 0x0000000000087947 */ /* 0x000fea0003800000 */
.L_x_5:
[----:B------:R-:W-:Y:S02]  /*0770*/  ULDC UR4, c[0x0][0x580] ;  /* 0x0001600000047ab9 */ /* 0x000fe40000000800 */
[----:B------:R-:W-:-:S07]  /*0780*/  IMAD.U32 R153, RZ, RZ, UR4 ;  /* 0x00000004ff997e24 */ /* 0x000fce000f8e00ff */
.L_x_4:
[----:B------:R-:W-:Y:S02]  /*0790*/  ULDC.64 UR4, c[0x0][0x5a0] ;  /* 0x0001680000047ab9 */ /* 0x000fe40000000a00 */
[----:B------:R-:W-:-:S04]  /*07a0*/  ISETP.NE.U32.AND P0, PT, RZ, UR4, PT ;  /* 0x00000004ff007c0c */ /* 0x000fc8000bf05070 */
[----:B------:R-:W-:-:S13]  /*07b0*/  ISETP.NE.AND.EX P0, PT, RZ, UR5, PT, P0 ;  /* 0x00000005ff007c0c */ /* 0x000fda000bf05300 */
[----:B------:R-:W-:Y:S05]  /*07c0*/  @!P0 BRA `(.L_x_6) ;  /* 0x00000000001c8947 */ /* 0x000fea0003800000 */
[----:B01----:R-:W0:Y:S02]  /*07d0*/  LDC.64 R6, c[0x0][0x5a0] ;  /* 0x00016800ff067b82 */ /* 0x003e240000000a00 */
[----:B0-----:R-:W2:Y:S02]  /*07e0*/  LDG.E.64 R6, desc[UR36][R6.64] ;  /* 0x0000002406067981 */ /* 0x001ea4000c1e1b00 */
[----:B--2---:R-:W-:-:S04]  /*07f0*/  ISETP.NE.U32.AND P0, PT, R6, RZ, PT ;  /* 0x000000ff0600720c */ /* 0x004fc80003f05070 */
[----:B------:R-:W-:-:S13]  /*0800*/  ISETP.NE.AND.EX P0, PT, R7, RZ, PT, P0 ;  /* 0x000000ff0700720c */ /* 0x000fda0003f05300 */
[----:B------:R-:W-:Y:S05]  /*0810*/  @!P0 BRA `(.L_x_6) ;  /* 0x0000000000088947 */ /* 0x000fea0003800000 */
[----:B------:R3:W5:Y:S01]  /*0820*/  LD.E R152, desc[UR36][R6.64] ;  /* 0x0000002406987980 */ /* 0x000762000c101900 */
[----:B------:R-:W-:Y:S05]  /*0830*/  BRA `(.L_x_7) ;  /* 0x0000000000247947 */ /* 0x000fea0003800000 */
.L_x_6:
[----:B------:R-:W-:Y:S02]  /*0840*/  ULDC.64 UR4, c[0x0][0x590] ;  /* 0x0001640000047ab9 */ /* 0x000fe40000000a00 */
[----:B------:R-:W-:-:S04]  /*0850*/  ISETP.NE.U32.AND P0, PT, RZ, UR4, PT ;  /* 0x00000004ff007c0c */ /* 0x000fc8000bf05070 */
[----:B------:R-:W-:-:S13]  /*0860*/  ISETP.NE.AND.EX P0, PT, RZ, UR5, PT, P0 ;  /* 0x00000005ff007c0c */ /* 0x000fda000bf05300 */
[----:B------:R-:W-:Y:S05]  /*0870*/  @!P0 BRA `(.L_x_8) ;  /* 0x00000000000c8947 */ /* 0x000fea0003800000 */
[----:B01----:R-:W0:Y:S02]  /*0880*/  LDC.64 R6, c[0x0][0x590] ;  /* 0x00016400ff067b82 */ /* 0x003e240000000a00 */
[----:B0-----:R2:W5:Y:S01]  /*0890*/  LDG.E R152, desc[UR36][R6.64] ;  /* 0x0000002406987981 */ /* 0x001562000c1e1900 */
[----:B------:R-:W-:Y:S05]  /*08a0*/  BRA `(.L_x_7) ;  /* 0x0000000000087947 */ /* 0x000fea0003800000 */
.L_x_8:
[----:B------:R-:W-:Y:S02]  /*08b0*/  ULDC UR4, c[0x0][0x584] ;  /* 0x0001610000047ab9 */ /* 0x000fe40000000800 */
[----:B------:R-:W-:-:S07]  /*08c0*/  IMAD.U32 R152, RZ, RZ, UR4 ;  /* 0x00000004ff987e24 */ /* 0x000fce000f8e00ff */
.L_x_7:
[----:B------:R-:W4:Y:S01]  /*08d0*/  LDC R2, c[0x0][0x65c] ;  /* 0x00019700ff027b82 */ /* 0x000f220000000800 */
[----:B------:R-:W4:Y:S01]  /*08e0*/  S2R R14, SR_CTAID.Y ;  /* 0x00000000000e7919 */ /* 0x000f220000002600 */
[----:B------:R-:W-:Y:S01]  /*08f0*/  ULDC UR6, c[0x0][0x28c] ;  /* 0x0000a30000067ab9 */ /* 0x000fe20000000800 */
[----:B------:R-:W-:Y:S01]  /*0900*/  ISETP.NE.AND P0, PT, R8, 0x2, PT ;  /* 0x000000020800780c */ /* 0x000fe20003f05270 */
[----:B------:R-:W-:Y:S01]  /*0910*/  UIADD3 UR6, UR6, 0x1f, URZ ;  /* 0x0000001f06067890 */ /* 0x000fe2000fffe03f */
[----:B0123--:R-:W0:Y:S01]  /*0920*/  S2R R6, SR_CTAID.X ;  /* 0x0000000000067919 */ /* 0x00fe220000002500 */
[----:B------:R-:W-:Y:S01]  /*0930*/  IMAD.MOV.U32 R7, RZ, RZ, RZ ;  /* 0x000000ffff077224 */ /* 0x000fe200078e00ff */
[----:B------:R-:W-:Y:S01]  /*0940*/  UMOV UR38, URZ ;  /* 0x0000003f00267c82 */ /* 0x000fe20008000000 */
[----:B------:R-:W-:Y:S01]  /*0950*/  USHF.R.S32.HI UR7, URZ, 0x1f, UR6 ;  /* 0x0000001f3f077899 */ /* 0x000fe20008011406 */
[----:B------:R-:W-:Y:S01]  /*0960*/  UMOV UR39, URZ ;  /* 0x0000003f00277c82 */ /* 0x000fe20008000000 */
[----:B------:R-:W-:-:S02]  /*0970*/  ULDC.64 UR8, c[0x0][0x650] ;  /* 0x0001940000087ab9 */ /* 0x000fc40000000a00 */
[----:B------:R-:W-:-:S04]  /*0980*/  ULEA.HI UR7, UR7, UR6, URZ, 0x5 ;  /* 0x0000000607077291 */ /* 0x000fc8000f8f283f */
[----:B------:R-:W-:Y:S01]  /*0990*/  USHF.R.S32.HI UR40, URZ, 0x5, UR7 ;  /* 0x000000053f287899 */ /* 0x000fe20008011407 */
[----:B----4-:R-:W-:-:S13]  /*09a0*/  ISETP.NE.AND P1, PT, R2, 0x1, PT ;  /* 0x000000010200780c */ /* 0x010fda0003f25270 */
[----:B------:R-:W0:Y:S01]  /*09b0*/  @P1 LDC R19, c[0x0][0x10] ;  /* 0x00000400ff131b82 */ /* 0x000e220000000800 */
[----:B------:R-:W-:Y:S02]  /*09c0*/  @P1 IMAD.MOV.U32 R8, RZ, RZ, R14 ;  /* 0x000000ffff081224 */ /* 0x000fe400078e000e */
[----:B------:R-:W-:Y:S02]  /*09d0*/  @P1 IMAD.MOV.U32 R9, RZ, RZ, RZ ;  /* 0x000000ffff091224 */ /* 0x000fe400078e00ff */
[----:B------:R-:W-:-:S03]  /*09e0*/  @P1 IMAD.MOV.U32 R17, RZ, RZ, RZ ;  /* 0x000000ffff111224 */ /* 0x000fc600078e00ff */
[----:B------:R-:W1:Y:S01]  /*09f0*/  @!P1 LDC R11, c[0x0][0xc] ;  /* 0x00000300ff0b9b82 */ /* 0x000e620000000800 */
[----:B------:R-:W-:Y:S01]  /*0a00*/  ULDC UR4, c[0x0][0xc] ;  /* 0x0000030000047ab9 */ /* 0x000fe20000000800 */
[----:B------:R-:W-:Y:S02]  /*0a10*/  ULDC UR5, c[0x0][0x10] ;  /* 0x0000040000057ab9 */ /* 0x000fe40000000800 */
[----:B------:R-:W-:-:S04]  /*0a20*/  UIMAD.WIDE.U32 UR4, UR4, UR5, URZ ;  /* 0x00000005040472a5 */ /* 0x000fc8000f8e003f */
[----:B------:R-:W2:Y:S01]  /*0a30*/  LDC R2, c[0x0][0x14] ;  /* 0x00000500ff027b82 */ /* 0x000ea20000000800 */
[----:B0-----:R-:W-:-:S04]  /*0a40*/  @P1 IMAD.WIDE.U32 R18, R6, R19, R8 ;  /* 0x0000001306121225 */ /* 0x001fc800078e0008 */
[----:B------:R-:W-:Y:S02]  /*0a50*/  @P1 IMAD.IADD R17, R19, 0x1, R17 ;  /* 0x0000000113111824 */ /* 0x000fe400078e0211 */
[----:B-1----:R-:W-:-:S04]  /*0a60*/  @!P1 IMAD.WIDE.U32 R8, R11, R14, R6 ;  /* 0x0000000e0b089225 */ /* 0x002fc800078e0006 */
[----:B------:R-:W-:Y:S02]  /*0a70*/  @!P1 IMAD.MOV.U32 R18, RZ, RZ, R8 ;  /* 0x000000ffff129224 */ /* 0x000fe400078e0008 */
[----:B------:R-:W-:Y:S02]  /*0a80*/  @!P1 IMAD.MOV.U32 R17, RZ, RZ, R9 ;  /* 0x000000ffff119224 */ /* 0x000fe400078e0009 */
[----:B--2---:R-:W-:-:S04]  /*0a90*/  IMAD.WIDE.U32 R12, R2, UR4, RZ ;  /* 0x00000004020c7c25 */ /* 0x004fc8000f8e00ff */
[----:B------:R-:W-:Y:S01]  /*0aa0*/  IMAD R23, R2, UR5, RZ ;  /* 0x0000000502177c24 */ /* 0x000fe2000f8e02ff */
[----:B------:R0:W-:Y:S03]  /*0ab0*/  STL.64 [R1], R12 ;  /* 0x0000000c01007387 */ /* 0x0001e60000100a00 */
[----:B------:R-:W-:Y:S01]  /*0ac0*/  IMAD.IADD R23, R13, 0x1, R23 ;  /* 0x000000010d177824 */ /* 0x000fe200078e0217 */
[----:B------:R-:W-:Y:S06]  /*0ad0*/  @P0 BRA `(.L_x_9) ;  /* 0x0000000000200947 */ /* 0x000fec0003800000 */
[----:B------:R-:W-:Y:S01]  /*0ae0*/  UISETP.GE.U32.AND UP0, UPT, UR40, 0x3, UPT ;  /* 0x000000032800788c */ /* 0x000fe2000bf06070 */
[----:B------:R-:W-:Y:S01]  /*0af0*/  IADD3 R18, P0, R18, R12, RZ ;  /* 0x0000000c12127210 */ /* 0x000fe20007f1e0ff */
[----:B------:R-:W-:Y:S01]  /*0b00*/  UIMAD.WIDE.U32 UR4, UR40, -0x55555555, URZ ;  /* 0xaaaaaaab280478a5 */ /* 0x000fe2000f8e003f */
[----:B------:R-:W-:-:S03]  /*0b10*/  UMOV UR39, URZ ;  /* 0x0000003f00277c82 */ /* 0x000fc60008000000 */
[----:B------:R-:W-:Y:S01]  /*0b20*/  USHF.R.U32.HI UR4, URZ, 0x1, UR5 ;  /* 0x000000013f047899 */ /* 0x000fe20008011605 */
[----:B------:R-:W-:-:S03]  /*0b30*/  IMAD.X R17, R23, 0x1, R17, P0 ;  /* 0x0000000117117824 */ /* 0x000fc600000e0611 */
[----:B------:R-:W-:Y:S02]  /*0b40*/  UIMAD UR38, UR4, -0x3, UR40 ;  /* 0xfffffffd042678a4 */ /* 0x000fe4000f8e0228 */
[----:B------:R-:W-:-:S12]  /*0b50*/  @UP0 ULOP3.LUT UR39, UR4, 0x1, URZ, 0xc0, !UPT ;  /* 0x0000000104270892 */ /* 0x000fd8000f8ec03f */
.L_x_9:
[----:B------:R-:W-:Y:S01]  /*0b60*/  ISETP.GE.U32.AND P0, PT, R18, UR8, PT ;  /* 0x0000000812007c0c */ /* 0x000fe2000bf06070 */
[----:B------:R-:W-:Y:S01]  /*0b70*/  IMAD.MOV.U32 R19, RZ, RZ, -0x1 ;  /* 0xffffffffff137424 */ /* 0x000fe200078e00ff */
[----:B------:R-:W-:Y:S01]  /*0b80*/  PRMT R8, RZ, 0x7610, R8 ;  /* 0x00007610ff087816 */ /* 0x000fe20000000008 */
[----:B------:R-:W-:Y:S01]  /*0b90*/  IMAD.MOV.U32 R22, RZ, RZ, -0x1 ;  /* 0xffffffffff167424 */ /* 0x000fe200078e00ff */
[----:B------:R-:W-:Y:S01]  /*0ba0*/  ISETP.GE.U32.AND.EX P0, PT, R17, UR9, PT, P0 ;  /* 0x0000000911007c0c */ /* 0x000fe2000bf06100 */
[----:B------:R-:W-:-:S12]  /*0bb0*/  IMAD.MOV.U32 R2, RZ, RZ, -0x1 ;  /* 0xffffffffff027424 */ /* 0x000fd800078e00ff */
[----:B------:R-:W-:Y:S05]  /*0bc0*/  @P0 BRA `(.L_x_10) ;  /* 0x00000004005c0947 */ /* 0x000fea0003800000 */
[----:B------:R-:W1:Y:S01]  /*0bd0*/  LDC.64 R20, c[0x0][0x628] ;  /* 0x00018a00ff147b82 */ /* 0x000e620000000a00 */
[----:B------:R-:W-:Y:S02]  /*0be0*/  IMAD.MOV.U32 R8, RZ, RZ, R18 ;  /* 0x000000ffff087224 */ /* 0x000fe400078e0012 */
[----:B------:R-:W-:-:S05]  /*0bf0*/  IMAD.MOV.U32 R9, RZ, RZ, R17 ;  /* 0x000000ffff097224 */ /* 0x000fca00078e0011 */
[----:B------:R-:W2:Y:S08]  /*0c00*/  LDC R2, c[0x0][0x630] ;  /* 0x00018c00ff027b82 */ /* 0x000eb00000000800 */
[----:B------:R-:W3:Y:S01]  /*0c10*/  LDC.64 R24, c[0x0][0x620] ;  /* 0x00018800ff187b82 */ /* 0x000ee20000000a00 */
[----:B-1----:R-:W-:-:S04]  /*0c20*/  ISETP.NE.U32.AND P0, PT, R20, RZ, PT ;  /* 0x000000ff1400720c */ /* 0x002fc80003f05070 */
[----:B------:R-:W-:-:S13]  /*0c30*/  ISETP.NE.AND.EX P0, PT, R21, RZ, PT, P0 ;  /* 0x000000ff1500720c */ /* 0x000fda0003f05300 */
[----:B--23--:R-:W-:Y:S05]  /*0c40*/  @!P0 BRA `(.L_x_11) ;  /* 0x0000000000288947 */ /* 0x00cfea0003800000 */
[----:B0-----:R-:W0:Y:S02]  /*0c50*/  LDC R13, c[0x0][0x634] ;  /* 0x00018d00ff0d7b82 */ /* 0x001e240000000800 */
[----:B0-----:R-:W-:-:S05]  /*0c60*/  IADD3 R13, P0, R18, R13, RZ ;  /* 0x0000000d120d7210 */ /* 0x001fca0007f1e0ff */
[----:B------:R-:W-:-:S04]  /*0c70*/  IMAD.X R15, RZ, RZ, R17, P0 ;  /* 0x000000ffff0f7224 */ /* 0x000fc800000e0611 */
[----:B------:R-:W-:-:S04]  /*0c80*/  IMAD.WIDE.U32 R8, R15, R20, RZ ;  /* 0x000000140f087225 */ /* 0x000fc800078e00ff */
[----:B------:R-:W-:-:S04]  /*0c90*/  IMAD.WIDE.U32 R10, P0, R13, R21, R8 ;  /* 0x000000150d0a7225 */ /* 0x000fc80007800008 */
[----:B------:R-:W-:-:S04]  /*0ca0*/  IMAD.WIDE.U32 R8, R13, R20, RZ ;  /* 0x000000140d087225 */ /* 0x000fc800078e00ff */
[----:B------:R-:W-:Y:S01]  /*0cb0*/  IMAD.X R13, RZ, RZ, RZ, P0 ;  /* 0x000000ffff0d7224 */ /* 0x000fe200000e06ff */
[----:B------:R-:W-:Y:S01]  /*0cc0*/  IADD3 RZ, P0, R9, R10, RZ ;  /* 0x0000000a09ff7210 */ /* 0x000fe20007f1e0ff */
[----:B------:R-:W-:-:S04]  /*0cd0*/  IMAD.MOV.U32 R12, RZ, RZ, R11 ;  /* 0x000000ffff0c7224 */ /* 0x000fc800078e000b */
[----:B------:R-:W-:-:S08]  /*0ce0*/  IMAD.WIDE.U32.X R8, R15, R21, R12, P0 ;  /* 0x000000150f087225 */ /* 0x000fd000000e040c */
.L_x_11:
[-CC-:B------:R-:W-:Y:S01]  /*0cf0*/  SHF.R.U64 R31, R8, R2.reuse, R9.reuse ;  /* 0x00000002081f7219 */ /* 0x180fe20000001209 */
[----:B0-----:R-:W0:Y:S01]  /*0d00*/  LDC R12, c[0x0][0x618] ;  /* 0x00018600ff0c7b82 */ /* 0x001e220000000800 */
[----:B------:R-:W-:Y:S01]  /*0d10*/  SHF.R.U32.HI R7, RZ, R2, R9 ;  /* 0x00000002ff077219 */ /* 0x000fe20000011609 */
[----:B------:R-:W-:Y:S01]  /*0d20*/  ULDC UR4, c[0x0][0x150] ;  /* 0x0000540000047ab9 */ /* 0x000fe20000000800 */
[----:B------:R-:W-:Y:S01]  /*0d30*/  IADD3 R11, P0, RZ, -R31, RZ ;  /* 0x8000001fff0b7210 */ /* 0x000fe20007f1e0ff */
[----:B------:R-:W-:Y:S01]  /*0d40*/  IMAD.MOV.U32 R19, RZ, RZ, R17 ;  /* 0x000000ffff137224 */ /* 0x000fe200078e0011 */
[----:B------:R-:W-:-:S03]  /*0d50*/  I2FP.F32.U32 R2, R6 ;  /* 0x0000000600027245 */ /* 0x000fc60000201000 */
[----:B------:R-:W1:Y:S01]  /*0d60*/  LDC.64 R26, c[0x0][0x640] ;  /* 0x00019000ff1a7b82 */ /* 0x000e620000000a00 */
[----:B------:R-:W-:Y:S02]  /*0d70*/  IMAD.X R13, RZ, RZ, ~R7, P0 ;  /* 0x000000ffff0d7224 */ /* 0x000fe400000e0e07 */
[----:B------:R-:W-:Y:S01]  /*0d80*/  FMUL R2, R2, UR4 ;  /* 0x0000000402027c20 */ /* 0x000fe20008400000 */
[----:B------:R-:W-:Y:S01]  /*0d90*/  IMAD.WIDE.U32 R8, R11, R24, R18 ;  /* 0x000000180b087225 */ /* 0x000fe200078e0012 */
[----:B------:R-:W-:-:S03]  /*0da0*/  ULDC UR4, c[0x0][0x154] ;  /* 0x0000550000047ab9 */ /* 0x000fc60000000800 */
[----:B------:R-:W-:Y:S01]  /*0db0*/  IMAD R10, R13, R24, RZ ;  /* 0x000000180d0a7224 */ /* 0x000fe200078e02ff */
[----:B------:R-:W2:Y:S01]  /*0dc0*/  LDC R7, c[0x0][0x144] ;  /* 0x00005100ff077b82 */ /* 0x000ea20000000800 */
[----:B------:R-:W3:Y:S02]  /*0dd0*/  F2I.U32.TRUNC.NTZ R2, R2 ;  /* 0x0000000200027305 */ /* 0x000ee4000020f000 */
[----:B------:R-:W-:-:S04]  /*0de0*/  IMAD R11, R11, R25, R10 ;  /* 0x000000190b0b7224 */ /* 0x000fc800078e020a */
[----:B------:R-:W-:Y:S01]  /*0df0*/  IMAD.IADD R9, R9, 0x1, R11 ;  /* 0x0000000109097824 */ /* 0x000fe200078e020b */
[----:B------:R-:W4:Y:S01]  /*0e00*/  LDC R22, c[0x0][0x608] ;  /* 0x00018200ff167b82 */ /* 0x000f220000000800 */
[----:B------:R-:W-:-:S03]  /*0e10*/  IMAD.MOV.U32 R11, RZ, RZ, -0x1 ;  /* 0xffffffffff0b7424 */ /* 0x000fc600078e00ff */
[--C-:B0-----:R-:W-:Y:S02]  /*0e20*/  SHF.R.U64 R20, R8, R12, R9.reuse ;  /* 0x0000000c08147219 */ /* 0x101fe40000001209 */
[----:B------:R-:W-:Y:S02]  /*0e30*/  I2FP.F32.U32 R8, R14 ;  /* 0x0000000e00087245 */ /* 0x000fe40000201000 */
[----:B------:R-:W0:Y:S01]  /*0e40*/  LDC R24, c[0x0][0x658] ;  /* 0x00019600ff187b82 */ /* 0x000e220000000800 */
[----:B-1----:R-:W-:Y:S01]  /*0e50*/  ISETP.NE.U32.AND P0, PT, R26, RZ, PT ;  /* 0x000000ff1a00720c */ /* 0x002fe20003f05070 */
[----:B---3--:R-:W-:Y:S02]  /*0e60*/  IMAD.MOV R10, RZ, RZ, -R2 ;  /* 0x000000ffff0a7224 */ /* 0x008fe400078e0a02 */
[----:B------:R-:W-:Y:S01]  /*0e70*/  FMUL R8, R8, UR4 ;  /* 0x0000000408087c20 */ /* 0x000fe20008400000 */
[----:B------:R-:W-:Y:S02]  /*0e80*/  SHF.R.U32.HI R9, RZ, R12, R9 ;  /* 0x0000000cff097219 */ /* 0x000fe40000011609 */
[----:B------:R-:W-:Y:S01]  /*0e90*/  ISETP.NE.AND.EX P0, PT, R27, RZ, PT, P0 ;  /* 0x000000ff1b00720c */ /* 0x000fe20003f05300 */
[----:B------:R1:W3:Y:S01]  /*0ea0*/  F2I.U32.TRUNC.NTZ R15, R8 ;  /* 0x00000008000f7305 */ /* 0x0002e2000020f000 */
[----:B------:R-:W1:Y:S01]  /*0eb0*/  LDC R19, c[0x0][0x148] ;  /* 0x00005200ff137b82 */ /* 0x000e620000000800 */
[----:B--2---:R-:W-:-:S07]  /*0ec0*/  IMAD R2, R7, R10, R6 ;  /* 0x0000000a07027224 */ /* 0x004fce00078e0206 */
[----:B------:R-:W2:Y:S01]  /*0ed0*/  LDC R25, c[0x0][0x600] ;  /* 0x00018000ff197b82 */ /* 0x000ea20000000800 */
[-CC-:B----4-:R-:W-:Y:S02]  /*0ee0*/  SHF.R.U64 R32, R20, R22.reuse, R9.reuse ;  /* 0x0000001614207219 */ /* 0x190fe40000001209 */
[----:B------:R-:W-:Y:S01]  /*0ef0*/  SHF.R.U32.HI R7, RZ, R22, R9 ;  /* 0x00000016ff077219 */ /* 0x000fe20000011609 */
[----:B------:R-:W-:-:S04]  /*0f00*/  IMAD.MOV.U32 R9, RZ, RZ, 0x1 ;  /* 0x00000001ff097424 */ /* 0x000fc800078e00ff */
[----:B------:R-:W4:Y:S01]  /*0f10*/  LDC R28, c[0x0][0x648] ;  /* 0x00019200ff1c7b82 */ /* 0x000f220000000800 */
[-C--:B0-----:R-:W-:Y:S02]  /*0f20*/  SHF.L.U32 R6, R11, R24.reuse, RZ ;  /* 0x000000180b067219 */ /* 0x081fe400000006ff */
[--C-:B------:R-:W-:Y:S02]  /*0f30*/  SHF.R.U64 R22, R32, R24, R7.reuse ;  /* 0x0000001820167219 */ /* 0x100fe40000001207 */
[----:B------:R-:W-:Y:S02]  /*0f40*/  LOP3.LUT R13, RZ, R6, RZ, 0x33, !PT ;  /* 0x00000006ff0d7212 */ /* 0x000fe400078e33ff */
[-C--:B------:R-:W-:Y:S01]  /*0f50*/  SHF.R.U32.HI R7, RZ, R24.reuse, R7 ;  /* 0x00000018ff077219 */ /* 0x080fe20000011607 */
[----:B------:R-:W0:Y:S01]  /*0f60*/  LDC R29, c[0x0][0x638] ;  /* 0x00018e00ff1d7b82 */ /* 0x000e220000000800 */
[----:B------:R-:W-:Y:S01]  /*0f70*/  SHF.L.U32 R12, R9, R24, RZ ;  /* 0x00000018090c7219 */ /* 0x000fe200000006ff */
[----:B------:R-:W-:-:S06]  /*0f80*/  IMAD.MOV.U32 R6, RZ, RZ, R22 ;  /* 0x000000ffff067224 */ /* 0x000fcc00078e0016 */
[----:B------:R-:W0:Y:S01]  /*0f90*/  LDC R30, c[0x0][0x610] ;  /* 0x00018400ff1e7b82 */ /* 0x000e220000000800 */
[----:B-1-3--:R-:W-:Y:S05]  /*0fa0*/  @!P0 BRA `(.L_x_12) ;  /* 0x0000000000288947 */ /* 0x00afea0003800000 */
[----:B------:R-:W1:Y:S02]  /*0fb0*/  LDC R11, c[0x0][0x64c] ;  /* 0x00019300ff0b7b82 */ /* 0x000e640000000800 */
[----:B-1----:R-:W-:-:S05]  /*0fc0*/  IADD3 R11, P0, R22, R11, RZ ;  /* 0x0000000b160b7210 */ /* 0x002fca0007f1e0ff */
        /* <DEDUP_REMOVED lines=8> */
.L_x_12:
[----:B----4-:R-:W-:Y:S01]  /*1050*/  SHF.R.U64 R6, R6, R28, R7 ;  /* 0x0000001c06067219 */ /* 0x010fe20000001207 */
[----:B--2---:R-:W-:Y:S01]  /*1060*/  VIADD R7, R25, 0xffffffff ;  /* 0xffffffff19077836 */ /* 0x004fe20000000000 */
[----:B------:R-:W-:Y:S01]  /*1070*/  LOP3.LUT R13, R32, R13, RZ, 0xc0, !PT ;  /* 0x0000000d200d7212 */ /* 0x000fe200078ec0ff */
[----:B------:R-:W-:Y:S02]  /*1080*/  IMAD.MOV R15, RZ, RZ, -R15 ;  /* 0x000000ffff0f7224 */ /* 0x000fe400078e0a0f */
[----:B------:R-:W-:Y:S01]  /*1090*/  IMAD.MOV R8, RZ, RZ, -R6 ;  /* 0x000000ffff087224 */ /* 0x000fe200078e0a06 */
[----:B------:R-:W-:Y:S01]  /*10a0*/  LOP3.LUT R7, R20, R7, RZ, 0xc0, !PT ;  /* 0x0000000714077212 */ /* 0x000fe200078ec0ff */
[----:B------:R-:W-:Y:S02]  /*10b0*/  IMAD R13, R12, R6, R13 ;  /* 0x000000060c0d7224 */ /* 0x000fe400078e020d */
[----:B------:R-:W-:Y:S02]  /*10c0*/  @P1 IMAD R2, R19, R15, R14 ;  /* 0x0000000f13021224 */ /* 0x000fe400078e020e */
[----:B0-----:R-:W-:-:S02]  /*10d0*/  IMAD R6, R8, R29, R22 ;  /* 0x0000001d08067224 */ /* 0x001fc400078e0216 */
[----:B------:R-:W-:Y:S02]  /*10e0*/  IMAD R2, R13, R30, R2 ;  /* 0x0000001e0d027224 */ /* 0x000fe400078e0202 */
[----:B------:R-:W-:Y:S02]  /*10f0*/  IMAD R19, R6, R25, R7 ;  /* 0x0000001906137224 */ /* 0x000fe400078e0207 */
[----:B------:R-:W-:-:S03]  /*1100*/  IMAD.MOV.U32 R8, RZ, RZ, 0x1 ;  /* 0x00000001ff087424 */ /* 0x000fc600078e00ff */
[----:B------:R-:W-:Y:S02]  /*1110*/  SEL R22, R19, R2, !P1 ;  /* 0x0000000213167207 */ /* 0x000fe40004800000 */
[----:B------:R-:W-:Y:S01]  /*1120*/  SEL R19, R2, R19, !P1 ;  /* 0x0000001302137207 */ /* 0x000fe20004800000 */
[----:B------:R-:W-:-:S07]  /*1130*/  IMAD.MOV.U32 R2, RZ, RZ, R31 ;  /* 0x000000ffff027224 */ /* 0x000fce00078e001f */
.L_x_10:
[----:B------:R-:W-:Y:S05]  /*1140*/  @!P2 BRA `(.L_x_13) ;  /* 0x000000900078a947 */ /* 0x000fea0003800000 */
[----:B------:R-:W-:-:S13]  /*1150*/  ISETP.GT.U32.AND P0, PT, R33, 0x1, PT ;  /* 0x000000012100780c */ /* 0x000fda0003f04070 */
[----:B------:R-:W-:Y:S05]  /*1160*/  @P0 EXIT ;  /* 0x000000000000094d */ /* 0x000fea0003800000 */
.L_x_14:
[----:B------:R-:W-:-:S08]  /*1170*/  NOP ;  /* 0x0000000000007918 */ /* 0x000fd00000000000 */
[----:B------:R-:W1:Y:S02]  /*1180*/  USETMAXREG.TRY_ALLOC.CTAPOOL UP0, 0xe8 ;  /* 0x000000e8000079c8 */ /* 0x000e640008000600 */
[----:B-1----:R-:W-:-:S13]  /*1190*/  PLOP3.LUT P0, PT, PT, PT, UP0, 0x80, 0x0 ;  /* 0x000000000000781c */ /* 0x002fda0003f0f008 */
[----:B------:R-:W-:Y:S05]  /*11a0*/  @!P0 BRA `(.L_x_14) ;  /* 0xfffffffc00f08947 */ /* 0x000fea000383ffff */
[----:B------:R-:W-:-:S13]  /*11b0*/  LOP3.LUT P0, RZ, R8, 0xff, RZ, 0xc0, !PT ;  /* 0x000000ff08ff7812 */ /* 0x000fda000780c0ff */
[----:B------:R-:W-:Y:S05]  /*11c0*/  @!P0 EXIT ;  /* 0x000000000000894d */ /* 0x000fea0003800000 */
[----:B------:R-:W1:Y:S01]  /*11d0*/  S2UR UR4, SR_CgaCtaId ;  /* 0x00000000000479c3 */ /* 0x000e620000008800 */
[----:B------:R-:W-:Y:S01]  /*11e0*/  VIADD R6, R5, 0xffffffff ;  /* 0xffffffff05067836 */ /* 0x000fe20000000000 */
[----:B------:R-:W-:Y:S01]  /*11f0*/  SHF.R.S32.HI R0, RZ, 0x1f, R3 ;  /* 0x0000001fff007819 */ /* 0x000fe20000011403 */
[----:B------:R-:W-:Y:S01]  /*1200*/  UMOV UR41, 0x400 ;  /* 0x0000040000297882 */ /* 0x000fe20000000000 */
[----:B------:R-:W-:Y:S01]  /*1210*/  UISETP.LT.AND UP0, UPT, UR40, 0x1, UPT ;  /* 0x000000012800788c */ /* 0x000fe2000bf01270 */
[----:B------:R-:W-:Y:S01]  /*1220*/  LOP3.LUT R172, R16, 0x1, RZ, 0xfc, !PT ;  /* 0x0000000110ac7812 */ /* 0x000fe200078efcff */
[----:B------:R-:W-:Y:S01]  /*1230*/  USHF.L.U32 UR44, UR40, 0x1, URZ ;  /* 0x00000001282c7899 */ /* 0x000fe2000800063f */
[----:B------:R-:W-:Y:S01]  /*1240*/  R2UR UR42, R6 ;  /* 0x00000000062a72ca */ /* 0x000fe200000e0000 */
[----:B------:R-:W-:Y:S01]  /*1250*/  USEL UR43, UR40, 0x1, UP0 ;  /* 0x00000001282b7887 */ /* 0x000fe20008000000 */
[CC--:B------:R-:W-:Y:S02]  /*1260*/  LEA.HI R4, R0.reuse, R3.reuse, RZ, 0x2 ;  /* 0x0000000300047211 */ /* 0x0c0fe400078f10ff */
[----:B------:R-:W-:Y:S01]  /*1270*/  LEA.HI R0, R0, R3, RZ, 0x5 ;  /* 0x0000000300007211 */ /* 0x000fe200078f28ff */
[----:B------:R-:W-:Y:S01]  /*1280*/  UIADD3 UR43, -UR43, UR40, URZ ;  /* 0x000000282b2b7290 */ /* 0x000fe2000fffe13f */
[----:B------:R-:W-:-:S02]  /*1290*/  SHF.R.S32.HI R154, RZ, 0x2, R4 ;  /* 0x00000002ff9a7819 */ /* 0x000fc40000011404 */
[----:B------:R-:W-:Y:S02]  /*12a0*/  SHF.R.S32.HI R5, RZ, 0x1f, R4 ;  /* 0x0000001fff057819 */ /* 0x000fe40000011404 */
[----:B------:R-:W-:Y:S02]  /*12b0*/  LOP3.LUT R156, R4, 0xfffffffc, RZ, 0xc0, !PT ;  /* 0xfffffffc049c7812 */ /* 0x000fe400078ec0ff */
[----:B------:R-:W-:Y:S01]  /*12c0*/  LEA.HI R5, R5, R154, RZ, 0x3 ;  /* 0x0000009a05057211 */ /* 0x000fe200078f18ff */
[----:B------:R-:W-:Y:S01]  /*12d0*/  USHF.L.U32 UR42, UR42, 0x3, URZ ;  /* 0x000000032a2a7899 */ /* 0x000fe2000800063f */
[----:B------:R-:W-:Y:S01]  /*12e0*/  ISETP.NE.AND P0, PT, R6, RZ, PT ;  /* 0x000000ff0600720c */ /* 0x000fe20003f05270 */
[----:B------:R-:W-:Y:S01]  /*12f0*/  IMAD.IADD R156, R3, 0x1, -R156 ;  /* 0x00000001039c7824 */ /* 0x000fe200078e0a9c */
[----:B------:R-:W-:Y:S01]  /*1300*/  LOP3.LUT R5, R5, 0xfffffff8, RZ, 0xc0, !PT ;  /* 0xfffffff805057812 */ /* 0x000fe200078ec0ff */
[----:B-1----:R-:W-:Y:S01]  /*1310*/  ULEA UR41, UR4, UR41, 0x18 ;  /* 0x0000002904297291 */ /* 0x002fe2000f8ec03f */
[----:B------:R-:W-:Y:S01]  /*1320*/  SEL R173, RZ, 0x1, P0 ;  /* 0x00000001ffad7807 */ /* 0x000fe20000000000 */
[----:B------:R-:W-:Y:S01]  /*1330*/  IMAD.U32 R158, RZ, RZ, UR42 ;  /* 0x0000002aff9e7e24 */ /* 0x000fe2000f8e00ff */
[----:B------:R-:W-:Y:S01]  /*1340*/  ULDC UR4, c[0x0][0x284] ;  /* 0x0000a10000047ab9 */ /* 0x000fe20000000800 */
[----:B------:R-:W-:Y:S01]  /*1350*/  IMAD.IADD R154, R154, 0x1, -R5 ;  /* 0x000000019a9a7824 */ /* 0x000fe200078e0a05 */
[----:B------:R-:W-:Y:S01]  /*1360*/  UIADD3 UR45, UR41, 0x40, URZ ;  /* 0x00000040292d7890 */ /* 0x000fe2000fffe03f */
[----:B------:R-:W-:-:S02]  /*1370*/  SHF.R.S32.HI R5, RZ, 0x5, R0 ;  /* 0x00000005ff057819 */ /* 0x000fc40000011400 */
[C---:B------:R-:W-:Y:S02]  /*1380*/  LOP3.LUT R160, R158.reuse, 0x8, RZ, 0xc0, !PT ;  /* 0x000000089ea07812 */ /* 0x040fe400078ec0ff */
[--C-:B------:R-:W-:Y:S01]  /*1390*/  SHF.R.S32.HI R155, RZ, 0x1f, R154.reuse ;  /* 0x0000001fff9b7819 */ /* 0x100fe2000001149a */
[C-C-:B------:R-:W-:Y:S01]  /*13a0*/  IMAD R161, R5.reuse, -0x10, -R154.reuse ;  /* 0xfffffff005a17824 */ /* 0x140fe200078e0a9a */
[----:B------:R-:W-:Y:S01]  /*13b0*/  LOP3.LUT R158, R158, 0x8, RZ, 0xc, !PT ;  /* 0x000000089e9e7812 */ /* 0x000fe200078e0cff */
[----:B------:R-:W-:Y:S01]  /*13c0*/  IMAD.U32 R157, RZ, RZ, UR45 ;  /* 0x0000002dff9d7e24 */ /* 0x000fe2000f8e00ff */
[----:B------:R-:W-:Y:S01]  /*13d0*/  LOP3.LUT R160, R160, 0x18, RZ, 0x3c, !PT ;  /* 0x00000018a0a07812 */ /* 0x000fe200078e3cff */
[----:B------:R-:W-:-:S04]  /*13e0*/  IMAD.WIDE R154, R5, 0x10, R154 ;  /* 0x00000010059a7825 */ /* 0x000fc800078e029a */
[----:B------:R-:W-:Y:S02]  /*13f0*/  VIADD R159, R157, UR42 ;  /* 0x0000002a9d9f7c36 */ /* 0x000fe40008000000 */
[----:B------:R-:W-:-:S07]  /*1400*/  VIADD R161, R161, UR4 ;  /* 0x00000004a1a17c36 */ /* 0x000fce0008000000 */
.L_x_290:
[----:B------:R-:W-:Y:S01]  /*1410*/  SHF.L.U32 R0, R173, 0x1f, RZ ;  /* 0x0000001fad007819 */ /* 0x000fe200000006ff */
[----:B------:R-:W-:Y:S02]  /*1420*/  ULDC UR4, c[0x0][0x28c] ;  /* 0x0000a30000047ab9 */ /* 0x000fe40000000800 */
[----:B------:R-:W-:Y:S01]  /*1430*/  ISETP.LT.AND P1, PT, RZ, UR4, PT ;  /* 0x00000004ff007c0c */ /* 0x000fe2000bf21270 */
[----:B------:R-:W1:Y:S02]  /*1440*/  SYNCS.PHASECHK.TRANS64.TRYWAIT P0, [R157+UR42], R0 ;  /* 0x000000009d0075a7 */ /* 0x000e64000800016a */
[----:B01-34-:R-:W-:Y:S10]  /*1450*/  @!P0 BRA `(.L_x_15) ;  /* 0x0000009c00888947 */ /* 0x01bff40003800000 */
.L_x_311:
[----:B------:R-:W-:Y:S05]  /*1460*/  @P1 BRA `(.L_x_16) ;  /* 0x0000000000401947 */ /* 0x000fea0003800000 */
[----:B-1----:R-:W-:Y:S01]  /*1470*/  MOV R0, 0x0 ;  /* 0x0000000000007802 */ /* 0x002fe20000000f00 */
[----:B------:R-:W-:Y:S01]  /*1480*/  ULDC.64 UR4, c[0x4][0x68] ;  /* 0x01001a0000047ab9 */ /* 0x000fe20000000a00 */
[----:B------:R-:W-:Y:S01]  /*1490*/  ULDC.64 UR6, c[0x4][0x8] ;  /* 0x0100020000067ab9 */ /* 0x000fe20000000a00 */
[----:B------:R-:W-:Y:S01]  /*14a0*/  IMAD.U32 R4, RZ, RZ, UR4 ;  /* 0x00000004ff047e24 */ /* 0x000fe2000f8e00ff */
[----:B------:R1:W2:Y:S01]  /*14b0*/  LDC.64 R14, c[0x4][R0] ;  /* 0x01000000000e7b82 */ /* 0x0002a20000000a00 */
[----:B------:R-:W-:Y:S01]  /*14c0*/  IMAD.U32 R5, RZ, RZ, UR5 ;  /* 0x00000005ff057e24 */ /* 0x000fe2000f8e00ff */
[----:B------:R-:W-:Y:S01]  /*14d0*/  ULDC.64 UR4, c[0x4][0x70] ;  /* 0x01001c0000047ab9 */ /* 0x000fe20000000a00 */
[----:B------:R-:W-:Y:S02]  /*14e0*/  IMAD.U32 R10, RZ, RZ, UR6 ;  /* 0x00000006ff0a7e24 */ /* 0x000fe4000f8e00ff */
[----:B------:R-:W-:Y:S02]  /*14f0*/  IMAD.U32 R6, RZ, RZ, UR4 ;  /* 0x00000004ff067e24 */ /* 0x000fe4000f8e00ff */
[----:B------:R-:W-:-:S02]  /*1500*/  IMAD.U32 R7, RZ, RZ, UR5 ;  /* 0x00000005ff077e24 */ /* 0x000fc4000f8e00ff */
[----:B------:R-:W-:Y:S02]  /*1510*/  IMAD.U32 R11, RZ, RZ, UR7 ;  /* 0x00000007ff0b7e24 */ /* 0x000fe4000f8e00ff */
[----:B------:R-:W-:Y:S02]  /*1520*/  IMAD.MOV.U32 R8, RZ, RZ, 0x1e1 ;  /* 0x000001e1ff087424 */ /* 0x000fe400078e00ff */
[----:B0-----:R-:W-:Y:S02]  /*1530*/  IMAD.MOV.U32 R12, RZ, RZ, 0x1 ;  /* 0x00000001ff0c7424 */ /* 0x001fe400078e00ff */
[----:B-1----:R-:W-:-:S07]  /*1540*/  IMAD.MOV.U32 R13, RZ, RZ, RZ ;  /* 0x000000ffff0d7224 */ /* 0x002fce00078e00ff */
[----:B------:R-:W-:-:S07]  /*1550*/  LEPC R20, `(.L_x_16) ;  /* 0x000000001014794e */ /* 0x000fce0000000000 */
[----:B--2--5:R-:W-:Y:S05]  /*1560*/  CALL.ABS.NOINC R14 ;  /* 0x000000000e007343 */ /* 0x024fea0003c00000 */
.L_x_16:
[----:B------:R-:W-:-:S13]  /*1570*/  ISETP.NE.AND P0, PT, R172, 0x3, PT ;  /* 0x00000003ac00780c */ /* 0x000fda0003f05270 */
[----:B------:R-:W-:Y:S05]  /*1580*/  @!P0 BRA `(.L_x_17) ;  /* 0x0000000000048947 */ /* 0x000fea0003800000 */
[----:B------:R-:W-:Y:S01]  /*1590*/  BPT.TRAP 0x1 ;  /* 0x000000040000795c */ /* 0x000fe20000300000 */
.L_x_17:
[----:B------:R-:W-:Y:S02]  /*15a0*/  IMAD.U32 R3, RZ, RZ, UR38 ;  /* 0x00000026ff037e24 */ /* 0x000fe4000f8e00ff */
[----:B-1----:R-:W-:-:S03]  /*15b0*/  IMAD.U32 R0, RZ, RZ, UR39 ;  /* 0x00000027ff007e24 */ /* 0x002fc6000f8e00ff */
[----:B------:R-:W-:Y:S02]  /*15c0*/  LEA R3, R3, UR41, 0x3 ;  /* 0x0000002903037c11 */ /* 0x000fe4000f8e18ff */
[----:B------:R-:W-:-:S04]  /*15d0*/  SHF.L.U32 R0, R0, 0x1f, RZ ;  /* 0x0000001f00007819 */ /* 0x000fc800000006ff */
[----:B------:R1:W2:Y:S01]  /*15e0*/  SYNCS.PHASECHK.TRANS64.TRYWAIT P1, [R3+URZ], R0 ;  /* 0x00000000030075a7 */ /* 0x0002a2000802017f */
[----:B------:R-:W-:Y:S05]  /*15f0*/  @!P0 BRA `(.L_x_18) ;  /* 0x0000000000048947 */ /* 0x000fea0003800000 */
[----:B------:R-:W-:Y:S01]  /*1600*/  BPT.TRAP 0x1 ;  /* 0x000000040000795c */ /* 0x000fe20000300000 */
.L_x_18:
[----:B------:R-:W-:-:S05]  /*1610*/  IMAD.U32 R4, RZ, RZ, UR43 ;  /* 0x0000002bff047e24 */ /* 0x000fca000f8e00ff */
[----:B------:R-:W-:Y:S01]  /*1620*/  ISETP.GE.AND P2, PT, R4, 0x1, PT ;  /* 0x000000010400780c */ /* 0x000fe20003f46270 */
[----:B--2---:R-:W-:-:S12]  /*1630*/  @P1 BRA `(.L_x_19) ;  /* 0x0000000000081947 */ /* 0x004fd80003800000 */
[----:B------:R-:W2:Y:S02]  /*1640*/  SYNCS.PHASECHK.TRANS64.TRYWAIT P1, [R3+URZ], R0 ;  /* 0x00000000030075a7 */ /* 0x000ea4000802017f */
[----:B--2---:R-:W-:Y:S05]  /*1650*/  @!P1 BRA `(.L_x_20) ;  /* 0x0000009c001c9947 */ /* 0x004fea0003800000 */
.L_x_19:
[----:B------:R-:W-:Y:S05]  /*1660*/  WARPSYNC.ALL ;  /* 0x0000000000007948 */ /* 0x000fea0003800000 */
[----:B------:R-:W-:Y:S01]  /*1670*/  UIADD3 UR4, UR41, 0x100, URZ ;  /* 0x0000010029047890 */ /* 0x000fe2000fffe03f */
[----:B------:R-:W-:Y:S01]  /*1680*/  WARPGROUP.ARRIVE ;  /* 0x00000000000079c5 */ /* 0x000fe20000000000 */
[----:B------:R-:W-:Y:S02]  /*1690*/  UIADD3 UR5, UR41, 0x6100, URZ ;  /* 0x0000610029057890 */ /* 0x000fe4000fffe03f */
[----:B------:R-:W-:Y:S02]  /*16a0*/  USHF.R.U32.HI UR4, URZ, 0x4, UR4 ;  /* 0x000000043f047899 */ /* 0x000fe40008011604 */
[----:B------:R-:W-:-:S02]  /*16b0*/  USHF.R.U32.HI UR5, URZ, 0x4, UR5 ;  /* 0x000000043f057899 */ /* 0x000fc40008011605 */
[----:B------:R-:W-:Y:S02]  /*16c0*/  ULOP3.LUT UR4, UR4, 0x3fff, URZ, 0xc0, !UPT ;  /* 0x00003fff04047892 */ /* 0x000fe4000f8ec03f */
[----:B------:R-:W-:Y:S02]  /*16d0*/  ULOP3.LUT UR5, UR5, 0x3fff, URZ, 0xc0, !UPT ;  /* 0x00003fff05057892 */ /* 0x000fe4000f8ec03f */
[----:B------:R-:W-:Y:S02]  /*16e0*/  ULOP3.LUT UR8, UR4, 0x10000, URZ, 0xfc, !UPT ;  /* 0x0001000004087892 */ /* 0x000fe4000f8efc3f */
[----:B------:R-:W-:Y:S02]  /*16f0*/  ULOP3.LUT UR9, UR5, 0x10000, URZ, 0xfc, !UPT ;  /* 0x0001000005097892 */ /* 0x000fe4000f8efc3f */
[----:B------:R-:W-:Y:S02]  /*1700*/  ULEA UR10, UR38, UR8, 0x9 ;  /* 0x00000008260a7291 */ /* 0x000fe4000f8e483f */
[----:B------:R-:W-:Y:S01]  /*1710*/  ULEA UR11, UR38, UR9, 0xb ;  /* 0x00000009260b7291 */ /* 0x000fe2000f8e583f */
[----:B------:R-:W-:Y:S01]  /*1720*/  UMOV UR5, 0x40000040 ;  /* 0x4000004000057882 */ /* 0x000fe20000000000 */
[----:B------:R-:W-:-:S03]  /*1730*/  UMOV UR7, 0x40000040 ;  /* 0x4000004000077882 */ /* 0x000fc60000000000 */
[----:B------:R-:W-:Y:S02]  /*1740*/  UMOV UR4, UR10 ;  /* 0x0000000a00047c82 */ /* 0x000fe40008000000 */
[----:B------:R-:W-:Y:S02]  /*1750*/  UMOV UR6, UR11 ;  /* 0x0000000b00067c82 */ /* 0x000fe40008000000 */
[----:B------:R-:W-:Y:S01]  /*1760*/  HGMMA.64x256x8.F32.TF32 R24, gdesc[UR4], RZ, !UPT, gsb0 ;  /* 0x07e00000041879f0 */ /* 0x000fe2000c0028ff */
[----:B------:R-:W-:Y:S02]  /*1770*/  UIADD3 UR4, UR10, 0x2, URZ ;  /* 0x000000020a047890 */ /* 0x000fe4000fffe03f */
[----:B------:R-:W-:Y:S01]  /*1780*/  UIADD3 UR6, UR11, 0x2, URZ ;  /* 0x000000020b067890 */ /* 0x000fe2000fffe03f */
[----:B------:R-:W-:Y:S01]  /*1790*/  UMOV UR5, 0x40000040 ;  /* 0x4000004000057882 */ /* 0x000fe20000000000 */
[----:B------:R-:W-:Y:S01]  /*17a0*/  UMOV UR7, 0x40000040 ;  /* 0x4000004000077882 */ /* 0x000fe20000000000 */
[----:B------:R-:W-:-:S02]  /*17b0*/  WARPGROUP.DEPBAR.LE gsb0, 0x0 ;  /* 0x00008000000079c5 */ /* 0x000fc40000010000 */
[----:B------:R-:W-:-:S15]  /*17c0*/  WARPGROUP.ARRIVE ;  /* 0x00000000000079c5 */ /* 0x000fde0000000000 */
[----:B------:R-:W-:-:S05]  /*17d0*/  NOP ;  /* 0x0000000000007918 */ /* 0x000fca0000000000 */
[----:B------:R-:W-:Y:S01]  /*17e0*/  HGMMA.64x256x8.F32.TF32 R24, gdesc[UR4], R24, gsb0 ;  /* 0x07e00000041879f0 */ /* 0x000fe20008002818 */
[----:B------:R-:W-:Y:S02]  /*17f0*/  UIADD3 UR4, UR10, 0x4, URZ ;  /* 0x000000040a047890 */ /* 0x000fe4000fffe03f */
[----:B------:R-:W-:Y:S01]  /*1800*/  UIADD3 UR6, UR11, 0x4, URZ ;  /* 0x000000040b067890 */ /* 0x000fe2000fffe03f */
[----:B------:R-:W-:Y:S01]  /*1810*/  UMOV UR5, 0x40000040 ;  /* 0x4000004000057882 */ /* 0x000fe20000000000 */
[----:B------:R-:W-:Y:S01]  /*1820*/  UMOV UR7, 0x40000040 ;  /* 0x4000004000077882 */ /* 0x000fe20000000000 */
[----:B------:R-:W-:Y:S02]  /*1830*/  WARPGROUP.DEPBAR.LE gsb0, 0x0 ;  /* 0x00008000000079c5 */ /* 0x000fe40000010000 */
        /* <DEDUP_REMOVED lines=10> */
[----:B------:R-:W-:Y:S03]  /*18e0*/  HGMMA.64x256x8.F32.TF32 R24, gdesc[UR4], R24, gsb0 ;  /* 0x07e00000041879f0 */ /* 0x000fe60008002818 */
[----:B------:R-:W-:Y:S02]  /*18f0*/  WARPGROUP.DEPBAR.LE gsb0, 0x0 ;  /* 0x00008000000079c5 */ /* 0x000fe40000010000 */
[----:B------:R-:W-:Y:S05]  /*1900*/  @!P2 BRA `(.L_x_21) ;  /* 0x00000004001ca947 */ /* 0x000fea0003800000 */
[----:B------:R-:W-:Y:S01]  /*1910*/  UIADD3 UR4, UR38, 0x1, URZ ;  /* 0x0000000126047890 */ /* 0x000fe2000fffe03f */
[----:B-12---:R-:W-:Y:S01]  /*1920*/  IMAD.U32 R0, RZ, RZ, UR43 ;  /* 0x0000002bff007e24 */ /* 0x006fe2000f8e00ff */
[----:B------:R-:W-:Y:S02]  /*1930*/  UMOV UR11, UR38 ;  /* 0x00000026000b7c82 */ /* 0x000fe40008000000 */
[----:B------:R-:W-:-:S04]  /*1940*/  UISETP.NE.AND UP0, UPT, UR4, 0x3, UPT ;  /* 0x000000030400788c */ /* 0x000fc8000bf05270 */
[----:B------:R-:W-:Y:S02]  /*1950*/  USEL UR5, URZ, 0x1, UP0 ;  /* 0x000000013f057887 */ /* 0x000fe40008000000 */
[----:B------:R-:W-:Y:S02]  /*1960*/  USEL UR10, UR4, URZ, UP0 ;  /* 0x0000003f040a7287 */ /* 0x000fe40008000000 */
[----:B------:R-:W-:-:S06]  /*1970*/  ULOP3.LUT UR5, UR39, UR5, URZ, 0x3c, !UPT ;  /* 0x0000000527057292 */ /* 0x000fcc000f8e3c3f */
[----:B------:R-:W-:-:S07]  /*1980*/  IMAD.U32 R5, RZ, RZ, UR5 ;  /* 0x00000005ff057e24 */ /* 0x000fce000f8e00ff */
.L_x_28:
[----:B-12---:R-:W-:Y:S05]  /*1990*/  @!P0 BRA `(.L_x_22) ;  /* 0x0000000000048947 */ /* 0x006fea0003800000 */
[----:B------:R-:W-:Y:S01]  /*19a0*/  BPT.TRAP 0x1 ;  /* 0x000000040000795c */ /* 0x000fe20000300000 */
.L_x_22:
[----:B------:R-:W-:Y:S01]  /*19b0*/  ULEA UR4, UR10, UR41, 0x3 ;  /* 0x000000290a047291 */ /* 0x000fe2000f8e183f */
[----:B------:R-:W-:-:S08]  /*19c0*/  SHF.L.U32 R3, R5, 0x1f, RZ ;  /* 0x0000001f05037819 */ /* 0x000fd000000006ff */
[----:B------:R1:W2:Y:S01]  /*19d0*/  SYNCS.PHASECHK.TRANS64.TRYWAIT P1, [UR4], R3 ;  /* 0x00000003ff0075a7 */ /* 0x0002a20008020144 */
[----:B------:R-:W-:Y:S05]  /*19e0*/  @!P0 BRA `(.L_x_23) ;  /* 0x0000000000048947 */ /* 0x000fea0003800000 */
[----:B------:R-:W-:Y:S01]  /*19f0*/  BPT.TRAP 0x1 ;  /* 0x000000040000795c */ /* 0x000fe20000300000 */
.L_x_23:
[----:B--2---:R-:W-:Y:S05]  /*1a00*/  @P1 BRA `(.L_x_24) ;  /* 0x0000000000081947 */ /* 0x004fea0003800000 */
[----:B------:R-:W2:Y:S02]  /*1a10*/  SYNCS.PHASECHK.TRANS64.TRYWAIT P1, [UR4], R3 ;  /* 0x00000003ff0075a7 */ /* 0x000ea40008020144 */
[----:B--2---:R-:W-:Y:S05]  /*1a20*/  @!P1 BRA `(.L_x_25) ;  /* 0x00000098003c9947 */ /* 0x004fea0003800000 */
.L_x_24:
[----:B------:R-:W-:Y:S01]  /*1a30*/  ULEA UR12, UR10, UR8, 0x9 ;  /* 0x000000080a0c7291 */ /* 0x000fe2000f8e483f */
[----:B------:R-:W-:Y:S01]  /*1a40*/  WARPGROUP.ARRIVE ;  /* 0x00000000000079c5 */ /* 0x000fe20000000000 */
[----:B------:R-:W-:Y:S01]  /*1a50*/  ULEA UR13, UR10, UR9, 0xb ;  /* 0x000000090a0d7291 */ /* 0x000fe2000f8e583f */
[----:B------:R-:W-:Y:S01]  /*1a60*/  UMOV UR5, 0x40000040 ;  /* 0x4000004000057882 */ /* 0x000fe20000000000 */
[----:B------:R-:W-:-:S03]  /*1a70*/  UMOV UR7, 0x40000040 ;  /* 0x4000004000077882 */ /* 0x000fc60000000000 */
[----:B------:R-:W-:Y:S02]  /*1a80*/  UMOV UR4, UR12 ;  /* 0x0000000c00047c82 */ /* 0x000fe40008000000 */
[----:B------:R-:W-:Y:S02]  /*1a90*/  UMOV UR6, UR13 ;  /* 0x0000000d00067c82 */ /* 0x000fe40008000000 */
[----:B------:R-:W-:Y:S01]  /*1aa0*/  HGMMA.64x256x8.F32.TF32 R24, gdesc[UR4], R24, gsb0 ;  /* 0x07e00000041879f0 */ /* 0x000fe20008002818 */
        /* <DEDUP_REMOVED lines=26> */
[----:B------:R-:W-:Y:S01]  /*1c50*/  BPT.TRAP 0x1 ;  /* 0x000000040000795c */ /* 0x000fe20000300000 */
.L_x_26:
[----:B------:R-:W-:Y:S01]  /*1c60*/  ULEA UR4, UR11, UR41, 0x3 ;  /* 0x000000290b047291 */ /* 0x000fe2000f8e183f */
[----:B------:R-:W-:-:S03]  /*1c70*/  ISETP.GT.U32.AND P1, PT, R16, 0x1, PT ;  /* 0x000000011000780c */ /* 0x000fc60003f24070 */
[----:B------:R-:W-:-:S04]  /*1c80*/  UIADD3 UR4, UR4, 0x18, URZ ;  /* 0x0000001804047890 */ /* 0x000fc8000fffe03f */
[----:B------:R-:W-:-:S09]  /*1c90*/  UPRMT UR4, URZ, 0x654, UR4 ;  /* 0x000006543f047896 */ /* 0x000fd20008000004 */
[----:B------:R-:W-:Y:S01]  /*1ca0*/  SYNCS.ARRIVE.TRANS64.RED.A1T0 RZ, [UR4], RZ ;  /* 0x000000ffffff79a7 */ /* 0x000fe20008100404 */
[----:B------:R-:W-:Y:S05]  /*1cb0*/  @P1 BRA `(.L_x_27) ;  /* 0x0000000000041947 */ /* 0x000fea0003800000 */
[----:B------:R-:W-:Y:S01]  /*1cc0*/  BPT.TRAP 0x1 ;  /* 0x000000040000795c */ /* 0x000fe20000300000 */
.L_x_27:
[----:B------:R-:W-:Y:S01]  /*1cd0*/  UIADD3 UR10, UR10, 0x1, URZ ;  /* 0x000000010a0a7890 */ /* 0x000fe2000fffe03f */
[C---:B------:R-:W-:Y:S01]  /*1ce0*/  ISETP.GT.AND P1, PT, R0.reuse, 0x1, PT ;  /* 0x000000010000780c */ /* 0x040fe20003f24270 */
[----:B------:R-:W-:Y:S01]  /*1cf0*/  UIADD3 UR11, UR11, 0x1, URZ ;  /* 0x000000010b0b7890 */ /* 0x000fe2000fffe03f */
[----:B------:R-:W-:Y:S01]  /*1d00*/  VIADD R0, R0, 0xffffffff ;  /* 0xffffffff00007836 */ /* 0x000fe20000000000 */
[----:B------:R-:W-:Y:S02]  /*1d10*/  UISETP.NE.AND UP0, UPT, UR10, 0x3, UPT ;  /* 0x000000030a00788c */ /* 0x000fe4000bf05270 */
[----:B------:R-:W-:Y:S02]  /*1d20*/  UISETP.NE.AND UP1, UPT, UR11, 0x3, UPT ;  /* 0x000000030b00788c */ /* 0x000fe4000bf25270 */
[----:B------:R-:W-:Y:S02]  /*1d30*/  USEL UR4, URZ, 0x1, UP0 ;  /* 0x000000013f047887 */ /* 0x000fe40008000000 */
[----:B------:R-:W-:-:S02]  /*1d40*/  USEL UR10, UR10, URZ, UP0 ;  /* 0x0000003f0a0a7287 */ /* 0x000fc40008000000 */
[----:B------:R-:W-:Y:S02]  /*1d50*/  USEL UR11, UR11, URZ, UP1 ;  /* 0x0000003f0b0b7287 */ /* 0x000fe40008800000 */
[----:B------:R-:W-:Y:S01]  /*1d60*/  LOP3.LUT R5, R5, UR4, RZ, 0x3c, !PT ;  /* 0x0000000405057c12 */ /* 0x000fe2000f8e3cff */
[----:B------:R-:W-:Y:S09]  /*1d70*/  @P1 BRA `(.L_x_28) ;  /* 0xfffffffc00041947 */ /* 0x000ff2000383ffff */
.L_x_21:
[----:B-12---:R-:W1:Y:S01]  /*1d80*/  LDC R0, c[0x0][0x28c] ;  /* 0x0000a300ff007b82 */ /* 0x006e620000000800 */
[----:B------:R2:W-:Y:S01]  /*1d90*/  SYNCS.ARRIVE.TRANS64.A1T0 RZ, [R158+UR45], RZ ;  /* 0x000000ff9eff79a7 */ /* 0x0005e2000810002d */
[----:B-1----:R-:W-:-:S13]  /*1da0*/  ISETP.GE.AND P1, PT, R0, 0x1, PT ;  /* 0x000000010000780c */ /* 0x002fda0003f26270 */
[----:B--2---:R-:W-:Y:S05]  /*1db0*/  @!P1 BRA `(.L_x_29) ;  /* 0x0000000000349947 */ /* 0x004fea0003800000 */
[----:B------:R-:W-:Y:S05]  /*1dc0*/  @!P0 BRA `(.L_x_30) ;  /* 0x0000000000048947 */ /* 0x000fea0003800000 */
[----:B------:R-:W-:Y:S01]  /*1dd0*/  BPT.TRAP 0x1 ;  /* 0x000000040000795c */ /* 0x000fe20000300000 */
.L_x_30:
[----:B------:R-:W-:Y:S01]  /*1de0*/  UIADD3 UR6, UR43, UR38, URZ ;  /* 0x000000262b067290 */ /* 0x000fe2000fffe03f */
[----:B------:R-:W-:-:S03]  /*1df0*/  ISETP.GT.U32.AND P0, PT, R16, 0x1, PT ;  /* 0x000000011000780c */ /* 0x000fc60003f04070 */
[----:B------:R-:W-:-:S04]  /*1e00*/  UIMAD.WIDE.U32 UR4, UR6, -0x55555555, URZ ;  /* 0xaaaaaaab060478a5 */ /* 0x000fc8000f8e003f */
[----:B------:R-:W-:-:S04]  /*1e10*/  USHF.R.U32.HI UR4, URZ, 0x1, UR5 ;  /* 0x000000013f047899 */ /* 0x000fc80008011605 */
[----:B------:R-:W-:-:S04]  /*1e20*/  UIMAD UR6, UR4, -0x3, UR6 ;  /* 0xfffffffd040678a4 */ /* 0x000fc8000f8e0206 */
[----:B------:R-:W-:-:S04]  /*1e30*/  ULEA UR6, UR6, UR41, 0x3 ;  /* 0x0000002906067291 */ /* 0x000fc8000f8e183f */
[----:B------:R-:W-:-:S04]  /*1e40*/  UIADD3 UR6, UR6, 0x18, URZ ;  /* 0x0000001806067890 */ /* 0x000fc8000fffe03f */
[----:B------:R-:W-:-:S09]  /*1e50*/  UPRMT UR6, URZ, 0x654, UR6 ;  /* 0x000006543f067896 */ /* 0x000fd20008000006 */
[----:B------:R-:W-:Y:S01]  /*1e60*/  SYNCS.ARRIVE.TRANS64.RED.A1T0 RZ, [UR6], RZ ;  /* 0x000000ffffff79a7 */ /* 0x000fe20008100406 */
[----:B------:R-:W-:Y:S05]  /*1e70*/  @P0 BRA `(.L_x_29) ;  /* 0x0000000000040947 */ /* 0x000fea0003800000 */
[----:B------:R-:W-:Y:S01]  /*1e80*/  BPT.TRAP 0x1 ;  /* 0x000000040000795c */ /* 0x000fe20000300000 */
.L_x_29:
[----:B------:R-:W-:Y:S01]  /*1e90*/  SHF.L.U32 R0, R173, 0x1f, RZ ;  /* 0x0000001fad007819 */ /* 0x000fe200000006ff */
[----:B------:R-:W-:Y:S01]  /*1ea0*/  UIADD3 UR38, UR44, UR38, URZ ;  /* 0x000000262c267290 */ /* 0x000fe2000fffe03f */
[----:B------:R-:W1:Y:S01]  /*1eb0*/  LDC R7, c[0x0][0x288] ;  /* 0x0000a200ff077b82 */ /* 0x000e620000000800 */
[----:B------:R-:W-:Y:S01]  /*1ec0*/  UISETP.GE.U32.AND UP1, UPT, UR44, 0x3, UPT ;  /* 0x000000032c00788c */ /* 0x000fe2000bf26070 */
[----:B------:R-:W-:Y:S01]  /*1ed0*/  IMAD.SHL.U32 R8, R156, 0x2, RZ ;  /* 0x000000029c087824 */ /* 0x000fe200078e00ff */
[----:B------:R-:W-:Y:S02]  /*1ee0*/  UISETP.GT.U32.AND UP0, UPT, UR38, 0x2, UPT ;  /* 0x000000022600788c */ /* 0x000fe4000bf04070 */
[----:B------:R-:W-:Y:S02]  /*1ef0*/  UIMAD.WIDE.U32 UR4, UR38, -0x55555555, URZ ;  /* 0xaaaaaaab260478a5 */ /* 0x000fe4000f8e003f */
[----:B------:R-:W-:Y:S01]  /*1f00*/  UISETP.LT.U32.AND UP0, UPT, UR44, 0x3, UP0 ;  /* 0x000000032c00788c */ /* 0x000fe20008701070 */
[----:B------:R-:W2:Y:S01]  /*1f10*/  SYNCS.PHASECHK.TRANS64.TRYWAIT P0, [R157+UR42+0x10], R0 ;  /* 0x000010009d0075a7 */ /* 0x000ea2000800016a */
[----:B------:R-:W-:Y:S01]  /*1f20*/  USHF.R.U32.HI UR4, URZ, 0x1, UR5 ;  /* 0x000000013f047899 */ /* 0x000fe20008011605 */
[----:B------:R-:W-:Y:S01]  /*1f30*/  SHF.R.S32.HI R9, RZ, 0x1f, R8 ;  /* 0x0000001fff097819 */ /* 0x000fe20000011408 */
[----:B------:R-:W-:-:S02]  /*1f40*/  USEL UR6, URZ, 0x1, !UP0 ;  /* 0x000000013f067887 */ /* 0x000fc4000c000000 */
[----:B------:R-:W-:Y:S02]  /*1f50*/  UIMAD UR38, UR4, -0x3, UR38 ;  /* 0xfffffffd042678a4 */ /* 0x000fe4000f8e0226 */
[----:B------:R-:W-:-:S04]  /*1f60*/  ULOP3.LUT UR39, UR39, UR6, URZ, 0x3c, !UPT ;  /* 0x0000000627277292 */ /* 0x000fc8000f8e3c3f */
[----:B------:R-:W-:Y:S01]  /*1f70*/  @UP1 ULOP3.LUT UR39, UR39, 0x1, UR4, 0x78, !UPT ;  /* 0x0000000127271892 */ /* 0x000fe2000f8e7804 */
[----:B-12---:R-:W-:Y:S11]  /*1f80*/  @!P0 BRA `(.L_x_31) ;  /* 0x0000009000fc8947 */ /* 0x006ff60003800000 */
.L_x_312:
[----:B------:R-:W-:Y:S01]  /*1f90*/  IMAD.SHL.U32 R6, R19, 0x40, RZ ;  /* 0x0000004013067824 */ /* 0x000fe200078e00ff */
[----:B------:R-:W-:Y:S01]  /*1fa0*/  ULDC UR6, c[0x0][0x284] ;  /* 0x0000a10000067ab9 */ /* 0x000fe20000000800 */
[----:B0-----:R-:W-:Y:S01]  /*1fb0*/  IMAD.SHL.U32 R12, R22, 0x100, RZ ;  /* 0x00000100160c7824 */ /* 0x001fe200078e00ff */
[----:B------:R-:W-:Y:S01]  /*1fc0*/  SHF.R.S32.HI R167, RZ, 0x1f, R2 ;  /* 0x0000001fffa77819 */ /* 0x000fe20000011402 */
[----:B------:R-:W-:Y:S01]  /*1fd0*/  ULDC.64 UR4, c[0x0][0x5d0] ;  /* 0x0001740000047ab9 */ /* 0x000fe20000000a00 */
[----:B------:R-:W-:Y:S01]  /*1fe0*/  ISETP.GE.AND P0, PT, R6, UR6, PT ;  /* 0x0000000606007c0c */ /* 0x000fe2000bf06270 */
[----:B------:R-:W-:Y:S01]  /*1ff0*/  IMAD.WIDE.U32 R4, R2, UR4, R8 ;  /* 0x0000000402047c25 */ /* 0x000fe2000f8e0008 */
[----:B------:R-:W-:Y:S02]  /*2000*/  SHF.R.S32.HI R13, RZ, 0x1f, R12 ;  /* 0x0000001fff0d7819 */ /* 0x000fe4000001140c */
[C---:B------:R-:W-:Y:S01]  /*2010*/  ISETP.GE.OR P0, PT, R12.reuse, R7, P0 ;  /* 0x000000070c00720c */ /* 0x040fe20000706670 */
[----:B------:R-:W-:Y:S01]  /*2020*/  IMAD R3, R167, UR4, RZ ;  /* 0x00000004a7037c24 */ /* 0x000fe2000f8e02ff */
[----:B------:R-:W-:-:S03]  /*2030*/  IADD3 R164, P1, R12, R4, RZ ;  /* 0x000000040ca47210 */ /* 0x000fc60007f3e0ff */
[----:B------:R-:W-:-:S05]  /*2040*/  IMAD R3, R2, UR5, R3 ;  /* 0x0000000502037c24 */ /* 0x000fca000f8e0203 */
[----:B------:R-:W-:-:S03]  /*2050*/  IADD3.X R165, R13, R5, R3, P1, !PT ;  /* 0x000000050da57210 */ /* 0x000fc60000ffe403 */
[----:B------:R-:W-:Y:S05]  /*2060*/  @P0 BRA `(.L_x_32) ;  /* 0x0000007c00000947 */ /* 0x000fea0003800000 */
[----:B------:R-:W0:Y:S01]  /*2070*/  LDC.64 R10, c[0x0][0x5c8] ;  /* 0x00017200ff0a7b82 */ /* 0x000e220000000a00 */
[----:B-----5:R-:W-:Y:S01]  /*2080*/  FSETP.NEU.AND P0, PT, R152, RZ, PT ;  /* 0x000000ff9800720b */ /* 0x020fe20003f0d000 */
[----:B------:R-:W-:Y:S01]  /*2090*/  IMAD R3, R156, -0x2, R7 ;  /* 0xfffffffe9c037824 */ /* 0x000fe200078e0207 */
[----:B------:R-:W-:Y:S01]  /*20a0*/  BSSY B0, `(.L_x_32) ;  /* 0x00007bc000007945 */ /* 0x000fe20003800000 */
[----:B------:R-:W-:-:S04]  /*20b0*/  IMAD.WIDE R162, R19, 0x40, R154 ;  /* 0x0000004013a27825 */ /* 0x000fc800078e029a */
[----:B-1----:R-:W-:Y:S02]  /*20c0*/  IMAD.IADD R0, R3, 0x1, -R12 ;  /* 0x0000000103007824 */ /* 0x002fe400078e0a0c */
[----:B------:R-:W-:-:S03]  /*20d0*/  IMAD.IADD R3, R161, 0x1, -R6 ;  /* 0x00000001a1037824 */ /* 0x000fc600078e0a06 */
[----:B------:R-:W-:-:S04]  /*20e0*/  ISETP.GT.AND P1, PT, R0, RZ, PT ;  /* 0x000000ff0000720c */ /* 0x000fc80003f24270 */
[----:B------:R-:W-:Y:S01]  /*20f0*/  ISETP.GT.AND P2, PT, R3, RZ, P1 ;  /* 0x000000ff0300720c */ /* 0x000fe20000f44270 */
[-C--:B0-----:R-:W-:Y:S02]  /*2100*/  IMAD R4, R163, R10.reuse, RZ ;  /* 0x0000000aa3047224 */ /* 0x081fe400078e02ff */
[----:B------:R-:W-:-:S04]  /*2110*/  IMAD.WIDE.U32 R164, R162, R10, R164 ;  /* 0x0000000aa2a47225 */ /* 0x000fc800078e00a4 */
[----:B------:R-:W-:-:S04]  /*2120*/  IMAD R5, R162, R11, R4 ;  /* 0x0000000ba2057224 */ /* 0x000fc800078e0204 */
[----:B------:R-:W-:Y:S01]  /*2130*/  IMAD.IADD R177, R165, 0x1, R5 ;  /* 0x00000001a5b17824 */ /* 0x000fe200078e0205 */
[----:B------:R-:W-:Y:S06]  /*2140*/  @!P0 BRA `(.L_x_33) ;  /* 0x0000005400948947 */ /* 0x000fec0003800000 */
[----:B------:R-:W0:Y:S01]  /*2150*/  LDC.64 R20, c[0x0][0x5b8] ;  /* 0x00016e00ff147b82 */ /* 0x000e220000000a00 */
[----:B------:R-:W-:-:S07]  /*2160*/  ULDC.64 UR4, c[0x0][0x5c0] ;  /* 0x0001700000047ab9 */ /* 0x000fce0000000a00 */
[----:B------:R-:W1:Y:S08]  /*2170*/  LDC.64 R174, c[0x0][0x5b0] ;  /* 0x00016c00ffae7b82 */ /* 0x000e700000000a00 */
[----:B------:R-:W2:Y:S01]  /*2180*/  LDC.64 R14, c[0x0][0x5a8] ;  /* 0x00016a00ff0e7b82 */ /* 0x000ea20000000a00 */
[-C--:B0-----:R-:W-:Y:S02]  /*2190*/  IMAD R6, R167, R20.reuse, RZ ;  /* 0x00000014a7067224 */ /* 0x081fe400078e02ff */
[----:B------:R-:W-:-:S04]  /*21a0*/  IMAD.WIDE.U32 R4, R2, R20, R8 ;  /* 0x0000001402047225 */ /* 0x000fc800078e0008 */
[----:B------:R-:W-:Y:S01]  /*21b0*/  IMAD R165, R2, R21, R6 ;  /* 0x0000001502a57224 */ /* 0x000fe200078e0206 */
[----:B------:R-:W-:Y:S01]  /*21c0*/  IADD3 R166, P0, R12, R4, RZ ;  /* 0x000000040ca67210 */ /* 0x000fe20007f1e0ff */
[----:B-1----:R-:W-:-:S03]  /*21d0*/  IMAD R4, R163, R174, RZ ;  /* 0x000000aea3047224 */ /* 0x002fc600078e02ff */
[----:B------:R-:W-:Y:S01]  /*21e0*/  IADD3.X R167, R13, R5, R165, P0, !PT ;  /* 0x000000050da77210 */ /* 0x000fe200007fe4a5 */
[C---:B------:R-:W-:Y:S02]  /*21f0*/  IMAD R163, R162.reuse, R175, R4 ;  /* 0x000000afa2a37224 */ /* 0x040fe400078e0204 */
[----:B------:R-:W-:-:S04]  /*2200*/  IMAD.WIDE.U32 R4, R162, R174, R166 ;  /* 0x000000aea2047225 */ /* 0x000fc800078e00a6 */
[----:B------:R-:W-:Y:S01]  /*2210*/  IMAD.IADD R5, R5, 0x1, R163 ;  /* 0x0000000105057824 */ /* 0x000fe200078e02a3 */
[----:B--2---:R-:W-:-:S04]  /*2220*/  LEA R6, P0, R4, R14, 0x2 ;  /* 0x0000000e04067211 */ /* 0x004fc800078010ff */
[----:B------:R-:W-:-:S05]  /*2230*/  LEA.HI.X R7, R4, R15, R5, 0x2, P0 ;  /* 0x0000000f04077211 */ /* 0x000fca00000f1405 */
[----:B------:R0:W2:Y:S01]  /*2240*/  @P2 LDG.E.LTC128B R19, desc[UR36][R6.64] ;  /* 0x0000002406132981 */ /* 0x0000a2000c1e1920 */
[----:B------:R-:W-:Y:S01]  /*2250*/  IMAD.WIDE.U32 R4, R162, R174, R12 ;  /* 0x000000aea2047225 */ /* 0x000fe200078e000c */
[C---:B------:R-:W-:Y:S01]  /*2260*/  SHF.L.U64.HI R171, R174.reuse, 0x3, R175 ;  /* 0x00000003aeab7819 */ /* 0x040fe200000102af */
[----:B------:R-:W-:Y:S02]  /*2270*/  BSSY B1, `(.L_x_34) ;  /* 0x0000014000017945 */ /* 0x000fe40003800000 */
[----:B------:R-:W-:Y:S01]  /*2280*/  IMAD.SHL.U32 R170, R174, 0x8, RZ ;  /* 0x00000008aeaa7824 */ /* 0x000fe200078e00ff */
[----:B------:R-:W-:Y:S02]  /*2290*/  IADD3 R168, P0, R8, R4, RZ ;  /* 0x0000000408a87210 */ /* 0x000fe40007f1e0ff */
[----:B------:R-:W-:Y:S01]  /*22a0*/  LEA R4, P3, R164, UR4, 0x2 ;  /* 0x00000004a4047c11 */ /* 0x000fe2000f8610ff */
[----:B------:R-:W-:Y:S01]  /*22b0*/  IMAD.WIDE.U32 R170, R162, R174, R170 ;  /* 0x000000aea2aa7225 */ /* 0x000fe200078e00aa */
[----:B------:R-:W-:-:S02]  /*22c0*/  IADD3.X R169, R9, R163, R5, P0, !PT ;  /* 0x000000a309a97210 */ /* 0x000fc400007fe405 */
[----:B------:R-:W-:Y:S02]  /*22d0*/  LEA.HI.X R5, R164, UR5, R177, 0x2, P3 ;  /* 0x00000005a4057c11 */ /* 0x000fe400098f14b1 */
[----:B------:R-:W-:Y:S01]  /*22e0*/  ISETP.GT.AND P0, PT, R0, 0x1, PT ;  /* 0x000000010000780c */ /* 0x000fe20003f04270 */
[----:B------:R-:W-:-:S03]  /*22f0*/  IMAD.WIDE.U32 R168, R2, R20, R168 ;  /* 0x0000001402a87225 */ /* 0x000fc600078e00a8 */
[----:B------:R-:W-:Y:S01]  /*2300*/  ISETP.GT.AND P3, PT, R3, RZ, P0 ;  /* 0x000000ff0300720c */ /* 0x000fe20000764270 */
[----:B0-----:R-:W-:Y:S01]  /*2310*/  IMAD.IADD R7, R165, 0x1, R169 ;  /* 0x00000001a5077824 */ /* 0x001fe200078e02a9 */
[----:B------:R-:W-:-:S04]  /*2320*/  LEA R6, P4, R168, R14, 0x2 ;  /* 0x0000000ea8067211 */ /* 0x000fc800078810ff */
[----:B------:R-:W-:Y:S02]  /*2330*/  LEA.HI.X R7, R168, R15, R7, 0x2, P4 ;  /* 0x0000000fa8077211 */ /* 0x000fe400020f1407 */
[----:B--2---:R-:W-:-:S05]  /*2340*/  LOP3.LUT R21, R19, 0xffffe000, RZ, 0xc0, !PT ;  /* 0xffffe00013157812 */ /* 0x004fca00078ec0ff */
[----:B------:R-:W-:-:S04]  /*2350*/  FMUL R21, R21, R152 ;  /* 0x0000009815157220 */ /* 0x000fc80000400000 */
[----:B------:R-:W-:-:S05]  /*2360*/  FFMA R21, R24, R153, R21 ;  /* 0x0000009918157223 */ /* 0x000fca0000000015 */
[----:B------:R-:W-:-:S05]  /*2370*/  F2FP.TF32.F32.PACK_B R21, R21 ;  /* 0x00000015ff15723e */ /* 0x000fca00024050ff */
[----:B------:R0:W-:Y:S01]  /*2380*/  @P2 STG.E desc[UR36][R4.64], R21 ;  /* 0x0000001504002986 */ /* 0x0001e2000c101924 */
[----:B------:R-:W-:Y:S05]  /*2390*/  @!P3 BRA `(.L_x_35) ;  /* 0x000000000004b947 */ /* 0x000fea0003800000 */
[----:B------:R1:W5:Y:S02]  /*23a0*/  LDG.E.LTC128B R19, desc[UR36][R6.64+0x4] ;  /* 0x0000042406137981 */ /* 0x000364000c1e1920 */
.L_x_35:
[----:B------:R-:W-:Y:S05]  /*23b0*/  BSYNC B1 ;  /* 0x0000000000017941 */ /* 0x000fea0003800000 */
.L_x_34:
[----:B0----5:R-:W-:Y:S01]  /*23c0*/  LOP3.LUT R21, R19, 0xffffe000, RZ, 0xc0, !PT ;  /* 0xffffe00013157812 */ /* 0x021fe200078ec0ff */
[----:B------:R-:W-:Y:S01]  /*23d0*/  IMAD.IADD R169, R163, 0x1, R171 ;  /* 0x00000001a3a97824 */ /* 0x000fe200078e02ab */
[----:B------:R-:W-:Y:S02]  /*23e0*/  IADD3 R162, P2, R166, R170, RZ ;  /* 0x000000aaa6a27210 */ /* 0x000fe40007f5e0ff */
[----:B------:R-:W-:Y:S01]  /*23f0*/  ISETP.GT.AND P1, PT, R3, 0x8, P1 ;  /* 0x000000080300780c */ /* 0x000fe20000f24270 */
[----:B------:R-:W-:Y:S02]  /*2400*/  FMUL R22, R21, R152 ;  /* 0x0000009815167220 */ /* 0x000fe40000400000 */
[----:B------:R-:W-:Y:S01]  /*2410*/  IMAD.X R166, R169, 0x1, R167, P2 ;  /* 0x00000001a9a67824 */ /* 0x000fe200010e06a7 */
[----:B------:R-:W-:Y:S01]  /*2420*/  LEA R24, P2, R162, R14, 0x2 ;  /* 0x0000000ea2187211 */ /* 0x000fe200078410ff */
[----:B------:R-:W-:-:S03]  /*2430*/  FFMA R163, R25, R153, R22 ;  /* 0x0000009919a37223 */ /* 0x000fc60000000016 */
[----:B------:R-:W-:Y:S02]  /*2440*/  LEA.HI.X R25, R162, R15, R166, 0x2, P2 ;  /* 0x0000000fa2197211 */ /* 0x000fe400010f14a6 */
[----:B------:R-:W-:-:S05]  /*2450*/  F2FP.TF32.F32.PACK_B R163, R163 ;  /* 0x000000a3ffa3723e */ /* 0x000fca00024050ff */
[----:B------:R0:W-:Y:S04]  /*2460*/  @P3 STG.E desc[UR36][R4.64+0x4], R163 ;  /* 0x000004a304003986 */ /* 0x0001e8000c101924 */
[----:B------:R-:W2:Y:S01]  /*2470*/  @P1 LDG.E.LTC128B R19, desc[UR36][R24.64] ;  /* 0x0000002418131981 */ /* 0x000ea2000c1e1920 */
[----:B------:R-:W-:Y:S01]  /*2480*/  IADD3 R8, P2, P3, R8, R170, R12 ;  /* 0x000000aa08087210 */ /* 0x000fe20007b5e00c */
[----:B------:R-:W-:Y:S01]  /*2490*/  BSSY B1, `(.L_x_36) ;  /* 0x0000011000017945 */ /* 0x000fe20003800000 */
[C---:B------:R-:W-:Y:S02]  /*24a0*/  SHF.L.U64.HI R11, R10.reuse, 0x5, R11 ;  /* 0x000000050a0b7819 */ /* 0x040fe4000001020b */
[----:B------:R-:W-:Y:S02]  /*24b0*/  IADD3.X R9, R9, R169, R13, P2, P3 ;  /* 0x000000a909097210 */ /* 0x000fe400017e640d */
[----:B------:R-:W-:-:S02]  /*24c0*/  LEA R10, P2, R10, R4, 0x5 ;  /* 0x000000040a0a7211 */ /* 0x000fc400078428ff */
[----:B------:R-:W-:Y:S01]  /*24d0*/  ISETP.GT.AND P0, PT, R3, 0x8, P0 ;  /* 0x000000080300780c */ /* 0x000fe20000704270 */
[----:B------:R-:W-:-:S04]  /*24e0*/  IMAD.WIDE.U32 R20, R2, R20, R8 ;  /* 0x0000001402147225 */ /* 0x000fc800078e0008 */
[----:B------:R-:W-:Y:S01]  /*24f0*/  IMAD.X R11, R11, 0x1, R5, P2 ;  /* 0x000000010b0b7824 */ /* 0x000fe200010e0605 */
[----:B------:R-:W-:Y:S01]  /*2500*/  LEA R8, P3, R20, R14, 0x2 ;  /* 0x0000000e14087211 */ /* 0x000fe200078610ff */
[----:B------:R-:W-:-:S05]  /*2510*/  IMAD.IADD R2, R165, 0x1, R21 ;  /* 0x00000001a5027824 */ /* 0x000fca00078e0215 */
        /* <DEDUP_REMOVED lines=8> */
.L_x_37:
[----:B------:R-:W-:Y:S05]  /*25a0*/  BSYNC B1 ;  /* 0x0000000000017941 */ /* 0x000fea0003800000 */
.L_x_36:
[----:B0----5:R-:W-:Y:S01]  /*25b0*/  LOP3.LUT R13, R19, 0xffffe000, RZ, 0xc0, !PT ;  /* 0xffffe000130d7812 */ /* 0x021fe200078ec0ff */
[----:B------:R-:W-:Y:S01]  /*25c0*/  BSSY B1, `(.L_x_38) ;  /* 0x0000009000017945 */ /* 0x000fe20003800000 */
[----:B------:R-:W-:-:S03]  /*25d0*/  ISETP.GT.AND P1, PT, R0, 0x8, PT ;  /* 0x000000080000780c */ /* 0x000fc60003f24270 */
[----:B------:R-:W-:Y:S01]  /*25e0*/  FMUL R2, R13, R152 ;  /* 0x000000980d027220 */ /* 0x000fe20000400000 */
[----:B------:R-:W-:-:S03]  /*25f0*/  ISETP.GT.AND P2, PT, R3, RZ, P1 ;  /* 0x000000ff0300720c */ /* 0x000fc60000f44270 */
[----:B------:R-:W-:-:S05]  /*2600*/  FFMA R27, R27, R153, R2 ;  /* 0x000000991b1b7223 */ /* 0x000fca0000000002 */
[----:B------:R-:W-:-:S05]  /*2610*/  F2FP.TF32.F32.PACK_B R27, R27 ;  /* 0x0000001bff1b723e */ /* 0x000fca00024050ff */
[----:B------:R0:W-:Y:S01]  /*2620*/  @P0 STG.E desc[UR36][R10.64+0x4], R27 ;  /* 0x0000041b0a000986 */ /* 0x0001e2000c101924 */
[----:B------:R-:W-:Y:S05]  /*2630*/  @!P2 BRA `(.L_x_39) ;  /* 0x000000000004a947 */ /* 0x000fea0003800000 */
[----:B------:R3:W5:Y:S02]  /*2640*/  LDG.E.LTC128B R19, desc[UR36][R6.64+0x20] ;  /* 0x0000202406137981 */ /* 0x000764000c1e1920 */
.L_x_39:
[----:B------:R-:W-:Y:S05]  /*2650*/  BSYNC B1 ;  /* 0x0000000000017941 */ /* 0x000fea0003800000 */
.L_x_38:
[----:B-----5:R-:W-:Y:S01]  /*2660*/  LOP3.LUT R13, R19, 0xffffe000, RZ, 0xc0, !PT ;  /* 0xffffe000130d7812 */ /* 0x020fe200078ec0ff */
        /* <DEDUP_REMOVED lines=9> */
.L_x_41:
[----:B------:R-:W-:Y:S05]  /*2700*/  BSYNC B1 ;  /* 0x0000000000017941 */ /* 0x000fea0003800000 */
.L_x_40:
[----:B----45:R-:W-:Y:S01]  /*2710*/  LOP3.LUT R13, R19, 0xffffe000, RZ, 0xc0, !PT ;  /* 0xffffe000130d7812 */ /* 0x030fe200078ec0ff */
[----:B------:R-:W-:Y:S01]  /*2720*/  BSSY B1, `(.L_x_42) ;  /* 0x0000008000017945 */ /* 0x000fe20003800000 */
[----:B------:R-:W-:-:S03]  /*2730*/  ISETP.GT.AND P1, PT, R3, 0x8, P1 ;  /* 0x000000080300780c */ /* 0x000fc60000f24270 */
[----:B------:R-:W-:-:S04]  /*2740*/  FMUL R2, R13, R152 ;  /* 0x000000980d027220 */ /* 0x000fc80000400000 */
[----:B------:R-:W-:-:S05]  /*2750*/  FFMA R29, R29, R153, R2 ;  /* 0x000000991d1d7223 */ /* 0x000fca0000000002 */
[----:B------:R-:W-:-:S05]  /*2760*/  F2FP.TF32.F32.PACK_B R29, R29 ;  /* 0x0000001dff1d723e */ /* 0x000fca00024050ff */
[----:B------:R4:W-:Y:S01]  /*2770*/  @P3 STG.E desc[UR36][R4.64+0x24], R29 ;  /* 0x0000241d04003986 */ /* 0x0009e2000c101924 */
[----:B------:R-:W-:Y:S05]  /*2780*/  @!P1 BRA `(.L_x_43) ;  /* 0x0000000000049947 */ /* 0x000fea0003800000 */
[----:B------:R0:W5:Y:S02]  /*2790*/  LDG.E.LTC128B R19, desc[UR36][R8.64+0x20] ;  /* 0x0000202408137981 */ /* 0x000164000c1e1920 */
.L_x_43:
[----:B------:R-:W-:Y:S05]  /*27a0*/  BSYNC B1 ;  /* 0x0000000000017941 */ /* 0x000fea0003800000 */
.L_x_42:
[----:B-----5:R-:W-:Y:S01]  /*27b0*/  LOP3.LUT R13, R19, 0xffffe000, RZ, 0xc0, !PT ;  /* 0xffffe000130d7812 */ /* 0x020fe200078ec0ff */
        /* <DEDUP_REMOVED lines=8> */
.L_x_45:
[----:B------:R-:W-:Y:S05]  /*2840*/  BSYNC B1 ;  /* 0x0000000000017941 */ /* 0x000fea0003800000 */
.L_x_44:
        /* <DEDUP_REMOVED lines=10> */
.L_x_47:
[----:B------:R-:W-:Y:S05]  /*28f0*/  BSYNC B1 ;  /* 0x0000000000017941 */ /* 0x000fea0003800000 */
.L_x_46:
        /* <DEDUP_REMOVED lines=10> */
.L_x_49:
[----:B------:R-:W-:Y:S05]  /*29a0*/  BSYNC B1 ;  /* 0x0000000000017941 */ /* 0x000fea0003800000 */
.L_x_48:
[----:B0----5:R-:W-:Y:S01]  /*29b0*/  LOP3.LUT R13, R19, 0xffffe000, RZ, 0xc0, !PT ;  /* 0xffffe000130d7812 */ /* 0x021fe200078ec0ff */
        /* <DEDUP_REMOVED lines=8> */
.L_x_51:
[----:B------:R-:W-:Y:S05]  /*2a40*/  BSYNC B1 ;  /* 0x0000000000017941 */ /* 0x000fea0003800000 */
.L_x_50:
        /* <DEDUP_REMOVED lines=9> */
.L_x_53:
[----:B------:R-:W-:Y:S05]  /*2ae0*/  BSYNC B1 ;  /* 0x0000000000017941 */ /* 0x000fea0003800000 */
.L_x_52:
        /* <DEDUP_REMOVED lines=10> */
.L_x_55:
[----:B------:R-:W-:Y:S05]  /*2b90*/  BSYNC B1 ;  /* 0x0000000000017941 */ /* 0x000fea0003800000 */
.L_x_54:
        /* <DEDUP_REMOVED lines=10> */
.L_x_57:
[----:B------:R-:W-:Y:S05]  /*2c40*/  BSYNC B1 ;  /* 0x0000000000017941 */ /* 0x000fea0003800000 */
.L_x_56:
        /* <DEDUP_REMOVED lines=9> */
.L_x_59:
[----:B------:R-:W-:Y:S05]  /*2ce0*/  BSYNC B1 ;  /* 0x0000000000017941 */ /* 0x000fea0003800000 */
.L_x_58:
        /* <DEDUP_REMOVED lines=9> */
.L_x_61:
[----:B------:R-:W-:Y:S05]  /*2d80*/  BSYNC B1 ;  /* 0x0000000000017941 */ /* 0x000fea0003800000 */
.L_x_60:
        /* <DEDUP_REMOVED lines=10> */
.L_x_63:
[----:B------:R-:W-:Y:S05]  /*2e30*/  BSYNC B1 ;  /* 0x0000000000017941 */ /* 0x000fea0003800000 */
.L_x_62:
        /* <DEDUP_REMOVED lines=10> */
.L_x_65:
[----:B------:R-:W-:Y:S05]  /*2ee0*/  BSYNC B1 ;  /* 0x0000000000017941 */ /* 0x000fea0003800000 */
.L_x_64:
        /* <DEDUP_REMOVED lines=9> */
.L_x_67:
[----:B------:R-:W-:Y:S05]  /*2f80*/  BSYNC B1 ;  /* 0x0000000000017941 */ /* 0x000fea0003800000 */
.L_x_66:
        /* <DEDUP_REMOVED lines=9> */
.L_x_69:
[----:B------:R-:W-:Y:S05]  /*3020*/  BSYNC B1 ;  /* 0x0000000000017941 */ /* 0x000fea0003800000 */
.L_x_68:
        /* <DEDUP_REMOVED lines=10> */
.L_x_71:
[----:B------:R-:W-:Y:S05]  /*30d0*/  BSYNC B1 ;  /* 0x0000000000017941 */ /* 0x000fea0003800000 */
.L_x_70:
        /* <DEDUP_REMOVED lines=10> */
.L_x_73:
[----:B------:R-:W-:Y:S05]  /*3180*/  BSYNC B1 ;  /* 0x0000000000017941 */ /* 0x000fea0003800000 */
.L_x_72:
        /* <DEDUP_REMOVED lines=9> */
.L_x_75:
[----:B------:R-:W-:Y:S05]  /*3220*/  BSYNC B1 ;  /* 0x0000000000017941 */ /* 0x000fea0003800000 */
.L_x_74:
        /* <DEDUP_REMOVED lines=9> */
.L_x_77:
[----:B------:R-:W-:Y:S05]  /*32c0*/  BSYNC B1 ;  /* 0x0000000000017941 */ /* 0x000fea0003800000 */
.L_x_76:
        /* <DEDUP_REMOVED lines=10> */
.L_x_79:
[----:B------:R-:W-:Y:S05]  /*3370*/  BSYNC B1 ;  /* 0x0000000000017941 */ /* 0x000fea0003800000 */
.L_x_78:
        /* <DEDUP_REMOVED lines=10> */
.L_x_81:
[----:B------:R-:W-:Y:S05]  /*3420*/  BSYNC B1 ;  /* 0x0000000000017941 */ /* 0x000fea0003800000 */
.L_x_80:
        /* <DEDUP_REMOVED lines=9> */
.L_x_83:
[----:B------:R-:W-:Y:S05]  /*34c0*/  BSYNC B1 ;  /* 0x0000000000017941 */ /* 0x000fea0003800000 */
.L_x_82:
        /* <DEDUP_REMOVED lines=9> */
.L_x_85:
[----:B------:R-:W-:Y:S05]  /*3560*/  BSYNC B1 ;  /* 0x0000000000017941 */ /* 0x000fea0003800000 */
.L_x_84:
        /* <DEDUP_REMOVED lines=10> */
.L_x_87:
[----:B------:R-:W-:Y:S05]  /*3610*/  BSYNC B1 ;  /* 0x0000000000017941 */ /* 0x000fea0003800000 */
.L_x_86:
        /* <DEDUP_REMOVED lines=10> */
.L_x_89:
[----:B------:R-:W-:Y:S05]  /*36c0*/  BSYNC B1 ;  /* 0x0000000000017941 */ /* 0x000fea0003800000 */
.L_x_88:
        /* <DEDUP_REMOVED lines=9> */
.L_x_91:
[----:B------:R-:W-:Y:S05]  /*3760*/  BSYNC B1 ;  /* 0x0000000000017941 */ /* 0x000fea0003800000 */
.L_x_90:
        /* <DEDUP_REMOVED lines=9> */
.L_x_93:
[----:B------:R-:W-:Y:S05]  /*3800*/  BSYNC B1 ;  /* 0x0000000000017941 */ /* 0x000fea0003800000 */
.L_x_92:
        /* <DEDUP_REMOVED lines=10> */
.L_x_95:
[----:B------:R-:W-:Y:S05]  /*38b0*/  BSYNC B1 ;  /* 0x0000000000017941 */ /* 0x000fea0003800000 */
.L_x_94:
        /* <DEDUP_REMOVED lines=10> */
.L_x_97:
[----:B------:R-:W-:Y:S05]  /*3960*/  BSYNC B1 ;  /* 0x0000000000017941 */ /* 0x000fea0003800000 */
.L_x_96:
        /* <DEDUP_REMOVED lines=9> */
.L_x_99:
[----:B------:R-:W-:Y:S05]  /*3a00*/  BSYNC B1 ;  /* 0x0000000000017941 */ /* 0x000fea0003800000 */
.L_x_98:
        /* <DEDUP_REMOVED lines=9> */
.L_x_101:
[----:B------:R-:W-:Y:S05]  /*3aa0*/  BSYNC B1 ;  /* 0x0000000000017941 */ /* 0x000fea0003800000 */
.L_x_100:
        /* <DEDUP_REMOVED lines=10> */
.L_x_103:
[----:B------:R-:W-:Y:S05]  /*3b50*/  BSYNC B1 ;  /* 0x0000000000017941 */ /* 0x000fea0003800000 */
.L_x_102:
        /* <DEDUP_REMOVED lines=10> */
.L_x_105:
[----:B------:R-:W-:Y:S05]  /*3c00*/  BSYNC B1 ;  /* 0x0000000000017941 */ /* 0x000fea0003800000 */
.L_x_104:
        /* <DEDUP_REMOVED lines=9> */
.L_x_107:
[----:B------:R-:W-:Y:S05]  /*3ca0*/  BSYNC B1 ;  /* 0x0000000000017941 */ /* 0x000fea0003800000 */
.L_x_106:
        /* <DEDUP_REMOVED lines=9> */
.L_x_109:
[----:B------:R-:W-:Y:S05]  /*3d40*/  BSYNC B1 ;  /* 0x0000000000017941 */ /* 0x000fea0003800000 */
.L_x_108:
        /* <DEDUP_REMOVED lines=10> */
.L_x_111:
[----:B------:R-:W-:Y:S05]  /*3df0*/  BSYNC B1 ;  /* 0x0000000000017941 */ /* 0x000fea0003800000 */
.L_x_110:
        /* <DEDUP_REMOVED lines=10> */
.L_x_113:
[----:B------:R-:W-:Y:S05]  /*3ea0*/  BSYNC B1 ;  /* 0x0000000000017941 */ /* 0x000fea0003800000 */
.L_x_112:
        /* <DEDUP_REMOVED lines=9> */
.L_x_115:
[----:B------:R-:W-:Y:S05]  /*3f40*/  BSYNC B1 ;  /* 0x0000000000017941 */ /* 0x000fea0003800000 */
.L_x_114:
        /* <DEDUP_REMOVED lines=9> */
.L_x_117:
[----:B------:R-:W-:Y:S05]  /*3fe0*/  BSYNC B1 ;  /* 0x0000000000017941 */ /* 0x000fea0003800000 */
.L_x_116:
        /* <DEDUP_REMOVED lines=10> */
.L_x_119:
[----:B------:R-:W-:Y:S05]  /*4090*/  BSYNC B1 ;  /* 0x0000000000017941 */ /* 0x000fea0003800000 */
.L_x_118:
        /* <DEDUP_REMOVED lines=10> */
.L_x_121:
[----:B------:R-:W-:Y:S05]  /*4140*/  BSYNC B1 ;  /* 0x0000000000017941 */ /* 0x000fea0003800000 */
.L_x_120:
        /* <DEDUP_REMOVED lines=9> */
.L_x_123:
[----:B------:R-:W-:Y:S05]  /*41e0*/  BSYNC B1 ;  /* 0x0000000000017941 */ /* 0x000fea0003800000 */
.L_x_122:
        /* <DEDUP_REMOVED lines=9> */
.L_x_125:
[----:B------:R-:W-:Y:S05]  /*4280*/  BSYNC B1 ;  /* 0x0000000000017941 */ /* 0x000fea0003800000 */
.L_x_124:
        /* <DEDUP_REMOVED lines=10> */
.L_x_127:
[----:B------:R-:W-:Y:S05]  /*4330*/  BSYNC B1 ;  /* 0x0000000000017941 */ /* 0x000fea0003800000 */
.L_x_126:
        /* <DEDUP_REMOVED lines=10> */
.L_x_129:
[----:B------:R-:W-:Y:S05]  /*43e0*/  BSYNC B1 ;  /* 0x0000000000017941 */ /* 0x000fea0003800000 */
.L_x_128:
        /* <DEDUP_REMOVED lines=9> */
.L_x_131:
[----:B------:R-:W-:Y:S05]  /*4480*/  BSYNC B1 ;  /* 0x0000000000017941 */ /* 0x000fea0003800000 */
.L_x_130:
        /* <DEDUP_REMOVED lines=9> */
.L_x_133:
[----:B------:R-:W-:Y:S05]  /*4520*/  BSYNC B1 ;  /* 0x0000000000017941 */ /* 0x000fea0003800000 */
.L_x_132:
        /* <DEDUP_REMOVED lines=10> */
.L_x_135:
[----:B------:R-:W-:Y:S05]  /*45d0*/  BSYNC B1 ;  /* 0x0000000000017941 */ /* 0x000fea0003800000 */
.L_x_134:
        /* <DEDUP_REMOVED lines=10> */
.L_x_137:
[----:B------:R-:W-:Y:S05]  /*4680*/  BSYNC B1 ;  /* 0x0000000000017941 */ /* 0x000fea0003800000 */
.L_x_136:
        /* <DEDUP_REMOVED lines=9> */
.L_x_139:
[----:B------:R-:W-:Y:S05]  /*4720*/  BSYNC B1 ;  /* 0x0000000000017941 */ /* 0x000fea0003800000 */
.L_x_138:
        /* <DEDUP_REMOVED lines=9> */
.L_x_141:
[----:B------:R-:W-:Y:S05]  /*47c0*/  BSYNC B1 ;  /* 0x0000000000017941 */ /* 0x000fea0003800000 */
.L_x_140:
        /* <DEDUP_REMOVED lines=10> */
.L_x_143:
[----:B------:R-:W-:Y:S05]  /*4870*/  BSYNC B1 ;  /* 0x0000000000017941 */ /* 0x000fea0003800000 */
.L_x_142:
        /* <DEDUP_REMOVED lines=10> */
.L_x_145:
[----:B------:R-:W-:Y:S05]  /*4920*/  BSYNC B1 ;  /* 0x0000000000017941 */ /* 0x000fea0003800000 */
.L_x_144:
        /* <DEDUP_REMOVED lines=9> */
.L_x_147:
[----:B------:R-:W-:Y:S05]  /*49c0*/  BSYNC B1 ;  /* 0x0000000000017941 */ /* 0x000fea0003800000 */
.L_x_146:
        /* <DEDUP_REMOVED lines=9> */
.L_x_149:
[----:B------:R-:W-:Y:S05]  /*4a60*/  BSYNC B1 ;  /* 0x0000000000017941 */ /* 0x000fea0003800000 */
.L_x_148:
        /* <DEDUP_REMOVED lines=10> */
.L_x_151:
[----:B------:R-:W-:Y:S05]  /*4b10*/  BSYNC B1 ;  /* 0x0000000000017941 */ /* 0x000fea0003800000 */
.L_x_150:
        /* <DEDUP_REMOVED lines=10> */
.L_x_153:
[----:B------:R-:W-:Y:S05]  /*4bc0*/  BSYNC B1 ;  /* 0x0000000000017941 */ /* 0x000fea0003800000 */
.L_x_152:
        /* <DEDUP_REMOVED lines=9> */
.L_x_155:
[----:B------:R-:W-:Y:S05]  /*4c60*/  BSYNC B1 ;  /* 0x0000000000017941 */ /* 0x000fea0003800000 */
.L_x_154:
        /* <DEDUP_REMOVED lines=9> */
.L_x_157:
[----:B------:R-:W-:Y:S05]  /*4d00*/  BSYNC B1 ;  /* 0x0000000000017941 */ /* 0x000fea0003800000 */
.L_x_156:
        /* <DEDUP_REMOVED lines=10> */
.L_x_159:
[----:B------:R-:W-:Y:S05]  /*4db0*/  BSYNC B1 ;  /* 0x0000000000017941 */ /* 0x000fea0003800000 */
.L_x_158:
        /* <DEDUP_REMOVED lines=10> */
.L_x_161:
[----:B------:R-:W-:Y:S05]  /*4e60*/  BSYNC B1 ;  /* 0x0000000000017941 */ /* 0x000fea0003800000 */
.L_x_160:
        /* <DEDUP_REMOVED lines=9> */
.L_x_163:
[----:B------:R-:W-:Y:S05]  /*4f00*/  BSYNC B1 ;  /* 0x0000000000017941 */ /* 0x000fea0003800000 */
.L_x_162:
        /* <DEDUP_REMOVED lines=9> */
.L_x_165:
[----:B------:R-:W-:Y:S05]  /*4fa0*/  BSYNC B1 ;  /* 0x0000000000017941 */ /* 0x000fea0003800000 */
.L_x_164:
        /* <DEDUP_REMOVED lines=10> */
.L_x_167:
[----:B------:R-:W-:Y:S05]  /*5050*/  BSYNC B1 ;  /* 0x0000000000017941 */ /* 0x000fea0003800000 */
.L_x_166:
        /* <DEDUP_REMOVED lines=10> */
.L_x_169:
[----:B------:R-:W-:Y:S05]  /*5100*/  BSYNC B1 ;  /* 0x0000000000017941 */ /* 0x000fea0003800000 */
.L_x_168:
        /* <DEDUP_REMOVED lines=9> */
.L_x_171:
[----:B------:R-:W-:Y:S05]  /*51a0*/  BSYNC B1 ;  /* 0x0000000000017941 */ /* 0x000fea0003800000 */
.L_x_170:
        /* <DEDUP_REMOVED lines=9> */
.L_x_173:
[----:B------:R-:W-:Y:S05]  /*5240*/  BSYNC B1 ;  /* 0x0000000000017941 */ /* 0x000fea0003800000 */
.L_x_172:
        /* <DEDUP_REMOVED lines=10> */
.L_x_175:
[----:B------:R-:W-:Y:S05]  /*52f0*/  BSYNC B1 ;  /* 0x0000000000017941 */ /* 0x000fea0003800000 */
.L_x_174:
        /* <DEDUP_REMOVED lines=10> */
.L_x_177:
[----:B------:R-:W-:Y:S05]  /*53a0*/  BSYNC B1 ;  /* 0x0000000000017941 */ /* 0x000fea0003800000 */
.L_x_176:
        /* <DEDUP_REMOVED lines=9> */
.L_x_179:
[----:B------:R-:W-:Y:S05]  /*5440*/  BSYNC B1 ;  /* 0x0000000000017941 */ /* 0x000fea0003800000 */
.L_x_178:
        /* <DEDUP_REMOVED lines=9> */
.L_x_181:
[----:B------:R-:W-:Y:S05]  /*54e0*/  BSYNC B1 ;  /* 0x0000000000017941 */ /* 0x000fea0003800000 */
.L_x_180:
        /* <DEDUP_REMOVED lines=10> */
.L_x_183:
[----:B------:R-:W-:Y:S05]  /*5590*/  BSYNC B1 ;  /* 0x0000000000017941 */ /* 0x000fea0003800000 */
.L_x_182:
        /* <DEDUP_REMOVED lines=10> */
.L_x_185:
[----:B------:R-:W-:Y:S05]  /*5640*/  BSYNC B1 ;  /* 0x0000000000017941 */ /* 0x000fea0003800000 */
.L_x_184:
        /* <DEDUP_REMOVED lines=9> */
.L_x_187:
[----:B------:R-:W-:Y:S05]  /*56e0*/  BSYNC B1 ;  /* 0x0000000000017941 */ /* 0x000fea0003800000 */
.L_x_186:
        /* <DEDUP_REMOVED lines=9> */
.L_x_189:
[----:B------:R-:W-:Y:S05]  /*5780*/  BSYNC B1 ;  /* 0x0000000000017941 */ /* 0x000fea0003800000 */
.L_x_188:
        /* <DEDUP_REMOVED lines=10> */
.L_x_191:
[----:B------:R-:W-:Y:S05]  /*5830*/  BSYNC B1 ;  /* 0x0000000000017941 */ /* 0x000fea0003800000 */
.L_x_190:
        /* <DEDUP_REMOVED lines=10> */
.L_x_193:
[----:B------:R-:W-:Y:S05]  /*58e0*/  BSYNC B1 ;  /* 0x0000000000017941 */ /* 0x000fea0003800000 */
.L_x_192:
        /* <DEDUP_REMOVED lines=9> */
.L_x_195:
[----:B------:R-:W-:Y:S05]  /*5980*/  BSYNC B1 ;  /* 0x0000000000017941 */ /* 0x000fea0003800000 */
.L_x_194:
        /* <DEDUP_REMOVED lines=9> */
.L_x_197:
[----:B------:R-:W-:Y:S05]  /*5a20*/  BSYNC B1 ;  /* 0x0000000000017941 */ /* 0x000fea0003800000 */
.L_x_196:
        /* <DEDUP_REMOVED lines=10> */
.L_x_199:
[----:B------:R-:W-:Y:S05]  /*5ad0*/  BSYNC B1 ;  /* 0x0000000000017941 */ /* 0x000fea0003800000 */
.L_x_198:
        /* <DEDUP_REMOVED lines=10> */
.L_x_201:
[----:B------:R-:W-:Y:S05]  /*5b80*/  BSYNC B1 ;  /* 0x0000000000017941 */ /* 0x000fea0003800000 */
.L_x_200:
        /* <DEDUP_REMOVED lines=9> */
.L_x_203:
[----:B------:R-:W-:Y:S05]  /*5c20*/  BSYNC B1 ;  /* 0x0000000000017941 */ /* 0x000fea0003800000 */
.L_x_202:
        /* <DEDUP_REMOVED lines=9> */
.L_x_205:
[----:B------:R-:W-:Y:S05]  /*5cc0*/  BSYNC B1 ;  /* 0x0000000000017941 */ /* 0x000fea0003800000 */
.L_x_204:
        /* <DEDUP_REMOVED lines=10> */
.L_x_207:
[----:B------:R-:W-:Y:S05]  /*5d70*/  BSYNC B1 ;  /* 0x0000000000017941 */ /* 0x000fea0003800000 */
.L_x_206:
        /* <DEDUP_REMOVED lines=10> */
.L_x_209:
[----:B------:R-:W-:Y:S05]  /*5e20*/  BSYNC B1 ;  /* 0x0000000000017941 */ /* 0x000fea0003800000 */
.L_x_208:
        /* <DEDUP_REMOVED lines=9> */
.L_x_211:
[----:B------:R-:W-:Y:S05]  /*5ec0*/  BSYNC B1 ;  /* 0x0000000000017941 */ /* 0x000fea0003800000 */
.L_x_210:
        /* <DEDUP_REMOVED lines=9> */
.L_x_213:
[----:B------:R-:W-:Y:S05]  /*5f60*/  BSYNC B1 ;  /* 0x0000000000017941 */ /* 0x000fea0003800000 */
.L_x_212:
        /* <DEDUP_REMOVED lines=10> */
.L_x_215:
[----:B------:R-:W-:Y:S05]  /*6010*/  BSYNC B1 ;  /* 0x0000000000017941 */ /* 0x000fea0003800000 */
.L_x_214:
        /* <DEDUP_REMOVED lines=10> */
.L_x_217:
[----:B------:R-:W-:Y:S05]  /*60c0*/  BSYNC B1 ;  /* 0x0000000000017941 */ /* 0x000fea0003800000 */
.L_x_216:
        /* <DEDUP_REMOVED lines=9> */
.L_x_219:
[----:B------:R-:W-:Y:S05]  /*6160*/  BSYNC B1 ;  /* 0x0000000000017941 */ /* 0x000fea0003800000 */
.L_x_218:
        /* <DEDUP_REMOVED lines=9> */
.L_x_221:
[----:B------:R-:W-:Y:S05]  /*6200*/  BSYNC B1 ;  /* 0x0000000000017941 */ /* 0x000fea0003800000 */
.L_x_220:
        /* <DEDUP_REMOVED lines=10> */
.L_x_223:
[----:B------:R-:W-:Y:S05]  /*62b0*/  BSYNC B1 ;  /* 0x0000000000017941 */ /* 0x000fea0003800000 */
.L_x_222:
        /* <DEDUP_REMOVED lines=10> */
.L_x_225:
[----:B------:R-:W-:Y:S05]  /*6360*/  BSYNC B1 ;  /* 0x0000000000017941 */ /* 0x000fea0003800000 */
.L_x_224:
        /* <DEDUP_REMOVED lines=9> */
.L_x_227:
[----:B------:R-:W-:Y:S05]  /*6400*/  BSYNC B1 ;  /* 0x0000000000017941 */ /* 0x000fea0003800000 */
.L_x_226:
        /* <DEDUP_REMOVED lines=9> */
.L_x_229:
[----:B------:R-:W-:Y:S05]  /*64a0*/  BSYNC B1 ;  /* 0x0000000000017941 */ /* 0x000fea0003800000 */
.L_x_228:
        /* <DEDUP_REMOVED lines=10> */
.L_x_231:
[----:B------:R-:W-:Y:S05]  /*6550*/  BSYNC B1 ;  /* 0x0000000000017941 */ /* 0x000fea0003800000 */
.L_x_230:
        /* <DEDUP_REMOVED lines=10> */
.L_x_233:
[----:B------:R-:W-:Y:S05]  /*6600*/  BSYNC B1 ;  /* 0x0000000000017941 */ /* 0x000fea0003800000 */
.L_x_232:
        /* <DEDUP_REMOVED lines=9> */
.L_x_235:
[----:B------:R-:W-:Y:S05]  /*66a0*/  BSYNC B1 ;  /* 0x0000000000017941 */ /* 0x000fea0003800000 */
.L_x_234:
        /* <DEDUP_REMOVED lines=9> */
.L_x_237:
[----:B------:R-:W-:Y:S05]  /*6740*/  BSYNC B1 ;  /* 0x0000000000017941 */ /* 0x000fea0003800000 */
.L_x_236:
        /* <DEDUP_REMOVED lines=10> */
.L_x_239:
[----:B------:R-:W-:Y:S05]  /*67f0*/  BSYNC B1 ;  /* 0x0000000000017941 */ /* 0x000fea0003800000 */
.L_x_238:
        /* <DEDUP_REMOVED lines=10> */
.L_x_241:
[----:B------:R-:W-:Y:S05]  /*68a0*/  BSYNC B1 ;  /* 0x0000000000017941 */ /* 0x000fea0003800000 */
.L_x_240:
        /* <DEDUP_REMOVED lines=9> */
.L_x_243:
[----:B------:R-:W-:Y:S05]  /*6940*/  BSYNC B1 ;  /* 0x0000000000017941 */ /* 0x000fea0003800000 */
.L_x_242:
        /* <DEDUP_REMOVED lines=9> */
.L_x_245:
[----:B------:R-:W-:Y:S05]  /*69e0*/  BSYNC B1 ;  /* 0x0000000000017941 */ /* 0x000fea0003800000 */
.L_x_244:
        /* <DEDUP_REMOVED lines=10> */
.L_x_247:
[----:B------:R-:W-:Y:S05]  /*6a90*/  BSYNC B1 ;  /* 0x0000000000017941 */ /* 0x000fea0003800000 */
.L_x_246:
        /* <DEDUP_REMOVED lines=10> */
.L_x_249:
[----:B------:R-:W-:Y:S05]  /*6b40*/  BSYNC B1 ;  /* 0x0000000000017941 */ /* 0x000fea0003800000 */
.L_x_248:
        /* <DEDUP_REMOVED lines=9> */
.L_x_251:
[----:B------:R-:W-:Y:S05]  /*6be0*/  BSYNC B1 ;  /* 0x0000000000017941 */ /* 0x000fea0003800000 */
.L_x_250:
        /* <DEDUP_REMOVED lines=9> */
.L_x_253:
[----:B------:R-:W-:Y:S05]  /*6c80*/  BSYNC B1 ;  /* 0x0000000000017941 */ /* 0x000fea0003800000 */
.L_x_252:
        /* <DEDUP_REMOVED lines=10> */
.L_x_255:
[----:B------:R-:W-:Y:S05]  /*6d30*/  BSYNC B1 ;  /* 0x0000000000017941 */ /* 0x000fea0003800000 */
.L_x_254:
        /* <DEDUP_REMOVED lines=10> */
.L_x_257:
[----:B------:R-:W-:Y:S05]  /*6de0*/  BSYNC B1 ;  /* 0x0000000000017941 */ /* 0x000fea0003800000 */
.L_x_256:
        /* <DEDUP_REMOVED lines=9> */
.L_x_259:
[----:B------:R-:W-:Y:S05]  /*6e80*/  BSYNC B1 ;  /* 0x0000000000017941 */ /* 0x000fea0003800000 */
.L_x_258:
        /* <DEDUP_REMOVED lines=9> */
.L_x_261:
[----:B------:R-:W-:Y:S05]  /*6f20*/  BSYNC B1 ;  /* 0x0000000000017941 */ /* 0x000fea0003800000 */
.L_x_260:
        /* <DEDUP_REMOVED lines=10> */
.L_x_263:
[----:B------:R-:W-:Y:S05]  /*6fd0*/  BSYNC B1 ;  /* 0x0000000000017941 */ /* 0x000fea0003800000 */
.L_x_262:
        /* <DEDUP_REMOVED lines=10> */
.L_x_265:
[----:B------:R-:W-:Y:S05]  /*7080*/  BSYNC B1 ;  /* 0x0000000000017941 */ /* 0x000fea0003800000 */
.L_x_264:
        /* <DEDUP_REMOVED lines=9> */
.L_x_267:
[----:B------:R-:W-:Y:S05]  /*7120*/  BSYNC B1 ;  /* 0x0000000000017941 */ /* 0x000fea0003800000 */
.L_x_266:
        /* <DEDUP_REMOVED lines=9> */
.L_x_269:
[----:B------:R-:W-:Y:S05]  /*71c0*/  BSYNC B1 ;  /* 0x0000000000017941 */ /* 0x000fea0003800000 */
.L_x_268:
        /* <DEDUP_REMOVED lines=10> */
.L_x_271:
[----:B------:R-:W-:Y:S05]  /*7270*/  BSYNC B1 ;  /* 0x0000000000017941 */ /* 0x000fea0003800000 */
.L_x_270:
        /* <DEDUP_REMOVED lines=10> */
.L_x_273:
[----:B------:R-:W-:Y:S05]  /*7320*/  BSYNC B1 ;  /* 0x0000000000017941 */ /* 0x000fea0003800000 */
.L_x_272:
        /* <DEDUP_REMOVED lines=9> */
.L_x_275:
[----:B------:R-:W-:Y:S05]  /*73c0*/  BSYNC B1 ;  /* 0x0000000000017941 */ /* 0x000fea0003800000 */
.L_x_274:
        /* <DEDUP_REMOVED lines=9> */
.L_x_277:
[----:B------:R-:W-:Y:S05]  /*7460*/  BSYNC B1 ;  /* 0x0000000000017941 */ /* 0x000fea0003800000 */
.L_x_276:
        /* <DEDUP_REMOVED lines=10> */
.L_x_279:
[----:B------:R-:W-:Y:S05]  /*7510*/  BSYNC B1 ;  /* 0x0000000000017941 */ /* 0x000fea0003800000 */
.L_x_278:
        /* <DEDUP_REMOVED lines=10> */
.L_x_281:
[----:B------:R-:W-:Y:S05]  /*75c0*/  BSYNC B1 ;  /* 0x0000000000017941 */ /* 0x000fea0003800000 */
.L_x_280:
[----:B01-3-5:R-:W-:Y:S01]  /*75d0*/  LOP3.LUT R7, R19, 0xffffe000, RZ, 0xc0, !PT ;  /* 0xffffe00013077812 */ /* 0x02bfe200078ec0ff */
        /* <DEDUP_REMOVED lines=8> */
.L_x_283:
[----:B------:R-:W-:Y:S05]  /*7660*/  BSYNC B1 ;  /* 0x0000000000017941 */ /* 0x000fea0003800000 */
.L_x_282:
[----:B0---45:R-:W-:Y:S01]  /*7670*/  LOP3.LUT R5, R19, 0xffffe000, RZ, 0xc0, !PT ;  /* 0xffffe00013057812 */ /* 0x031fe200078ec0ff */
[----:B------:R-:W-:Y:S01]  /*7680*/  @P1 IMAD.MOV.U32 R4, RZ, RZ, R10 ;  /* 0x000000ffff041224 */ /* 0x000fe200078e000a */
[----:B------:R-:W-:Y:S01]  /*7690*/  ISETP.GT.AND P0, PT, R3, 0x8, P0 ;  /* 0x000000080300780c */ /* 0x000fe20000704270 */
[----:B------:R-:W-:Y:S02]  /*76a0*/  BSSY B1, `(.L_x_284) ;  /* 0x0000008000017945 */ /* 0x000fe40003800000 */
[----:B------:R-:W-:-:S04]  /*76b0*/  FMUL R5, R5, R152 ;  /* 0x0000009805057220 */ /* 0x000fc80000400000 */
[----:B------:R-:W-:Y:S01]  /*76c0*/  FFMA R7, R150, R153, R5 ;  /* 0x0000009996077223 */ /* 0x000fe20000000005 */
[----:B------:R-:W-:-:S04]  /*76d0*/  @P1 IMAD.MOV.U32 R5, RZ, RZ, R11 ;  /* 0x000000ffff051224 */ /* 0x000fc800078e000b */
[----:B------:R-:W-:-:S05]  /*76e0*/  F2FP.TF32.F32.PACK_B R7, R7 ;  /* 0x00000007ff07723e */ /* 0x000fca00024050ff */
[----:B------:R0:W-:Y:S01]  /*76f0*/  @P1 STG.E desc[UR36][R4.64+0x3e0], R7 ;  /* 0x0003e00704001986 */ /* 0x0001e2000c101924 */
[----:B------:R-:W-:Y:S05]  /*7700*/  @!P0 BRA `(.L_x_285) ;  /* 0x0000000000048947 */ /* 0x000fea0003800000 */
[----:B------:R3:W5:Y:S02]  /*7710*/  LDG.E.LTC128B R19, desc[UR36][R8.64+0x3e4] ;  /* 0x0003e42408137981 */ /* 0x000764000c1e1920 */
.L_x_285:
[----:B------:R-:W-:Y:S05]  /*7720*/  BSYNC B1 ;  /* 0x0000000000017941 */ /* 0x000fea0003800000 */
.L_x_284:
[----:B------:R-:W-:Y:S05]  /*7730*/  @!P0 BRA `(.L_x_286) ;  /* 0x0000002400488947 */ /* 0x000fea0003800000 */
[----:B-----5:R-:W-:-:S05]  /*7740*/  LOP3.LUT R19, R19, 0xffffe000, RZ, 0xc0, !PT ;  /* 0xffffe00013137812 */ /* 0x020fca00078ec0ff */
[----:B------:R-:W-:-:S04]  /*7750*/  FMUL R0, R19, R152 ;  /* 0x0000009813007220 */ /* 0x000fc80000400000 */
[----:B------:R-:W-:-:S05]  /*7760*/  FFMA R151, R151, R153, R0 ;  /* 0x0000009997977223 */ /* 0x000fca0000000000 */
[----:B------:R-:W-:-:S05]  /*7770*/  F2FP.TF32.F32.PACK_B R151, R151 ;  /* 0x00000097ff97723e */ /* 0x000fca00024050ff */
[----:B------:R4:W-:Y:S01]  /*7780*/  STG.E desc[UR36][R10.64+0x3e4], R151 ;  /* 0x0003e4970a007986 */ /* 0x0009e2000c101924 */
[----:B------:R-:W-:Y:S05]  /*7790*/  BRA `(.L_x_286) ;  /* 0x0000002400307947 */ /* 0x000fea0003800000 */
.L_x_33:
[----:B------:R-:W-:Y:S01]  /*77a0*/  ISETP.GT.AND P3, PT, R0, 0x1, PT ;  /* 0x000000010000780c */ /* 0x000fe20003f64270 */
[----:B------:R-:W-:Y:S01]  /*77b0*/  ULDC.64 UR4, c[0x0][0x5c0] ;  /* 0x0001700000047ab9 */ /* 0x000fe20000000a00 */
[-C--:B------:R-:W-:Y:S01]  /*77c0*/  FMUL R9, R24, R153.reuse ;  /* 0x0000009918097220 */ /* 0x080fe20000400000 */
[C---:B------:R-:W-:Y:S01]  /*77d0*/  LEA R4, P4, R164.reuse, UR4, 0x2 ;  /* 0x00000004a4047c11 */ /* 0x040fe2000f8810ff */
[-C--:B------:R-:W-:Y:S01]  /*77e0*/  FMUL R25, R25, R153.reuse ;  /* 0x0000009919197220 */ /* 0x080fe20000400000 */
[----:B------:R-:W-:Y:S01]  /*77f0*/  ISETP.GT.AND P0, PT, R3, RZ, P3 ;  /* 0x000000ff0300720c */ /* 0x000fe20001f04270 */
[-C--:B------:R-:W-:Y:S01]  /*7800*/  FMUL R27, R27, R153.reuse ;  /* 0x000000991b1b7220 */ /* 0x080fe20000400000 */
[----:B------:R-:W-:Y:S01]  /*7810*/  LEA.HI.X R5, R164, UR5, R177, 0x2, P4 ;  /* 0x00000005a4057c11 */ /* 0x000fe2000a0f14b1 */
[----:B------:R-:W-:Y:S01]  /*7820*/  FMUL R29, R29, R153 ;  /* 0x000000991d1d7220 */ /* 0x000fe20000400000 */
[----:B------:R-:W-:Y:S01]  /*7830*/  F2FP.TF32.F32.PACK_B R9, R9 ;  /* 0x00000009ff09723e */ /* 0x000fe200024050ff */
[----:B------:R-:W-:Y:S01]  /*7840*/  FMUL R31, R31, R153 ;  /* 0x000000991f1f7220 */ /* 0x000fe20000400000 */
[----:B------:R-:W-:Y:S01]  /*7850*/  F2FP.TF32.F32.PACK_B R25, R25 ;  /* 0x00000019ff19723e */ /* 0x000fe200024050ff */
[-C--:B------:R-:W-:Y:S01]  /*7860*/  FMUL R13, R32, R153.reuse ;  /* 0x00000099200d7220 */ /* 0x080fe20000400000 */
[C---:B------:R-:W-:Y:S01]  /*7870*/  SHF.L.U64.HI R7, R10.reuse, 0x5, R11 ;  /* 0x000000050a077819 */ /* 0x040fe2000001020b */
[----:B------:R0:W-:Y:S01]  /*7880*/  @P2 STG.E desc[UR36][R4.64], R9 ;  /* 0x0000000904002986 */ /* 0x0001e2000c101924 */
[----:B------:R-:W-:Y:S01]  /*7890*/  LEA R6, P4, R10, R4, 0x5 ;  /* 0x000000040a067211 */ /* 0x000fe200078828ff */
[-C--:B------:R-:W-:Y:S01]  /*78a0*/  FMUL R11, R26, R153.reuse ;  /* 0x000000991a0b7220 */ /* 0x080fe20000400000 */
[----:B------:R-:W-:Y:S01]  /*78b0*/  ISETP.GT.AND P1, PT, R3, 0x8, P1 ;  /* 0x000000080300780c */ /* 0x000fe20000f24270 */
[----:B------:R-:W-:Y:S01]  /*78c0*/  @P0 STG.E desc[UR36][R4.64+0x4], R25 ;  /* 0x0000041904000986 */ /* 0x000fe2000c101924 */
[C---:B------:R-:W-:Y:S01]  /*78d0*/  ISETP.GT.AND P2, PT, R0.reuse, 0x8, PT ;  /* 0x000000080000780c */ /* 0x040fe20003f44270 */
[----:B------:R-:W-:Y:S01]  /*78e0*/  IMAD.X R7, R7, 0x1, R5, P4 ;  /* 0x0000000107077824 */ /* 0x000fe200020e0605 */
[----:B------:R-:W-:Y:S01]  /*78f0*/  ISETP.GT.AND P3, PT, R3, 0x8, P3 ;  /* 0x000000080300780c */ /* 0x000fe20001f64270 */
[-C--:B------:R-:W-:Y:S01]  /*7900*/  FMUL R33, R33, R153.reuse ;  /* 0x0000009921217220 */ /* 0x080fe20000400000 */
[----:B------:R-:W-:Y:S01]  /*7910*/  ISETP.GT.AND P0, PT, R0, 0x9, PT ;  /* 0x000000090000780c */ /* 0x000fe20003f04270 */
[-C--:B------:R-:W-:Y:S01]  /*7920*/  FMUL R35, R35, R153.reuse ;  /* 0x0000009923237220 */ /* 0x080fe20000400000 */
[C---:B------:R-:W-:Y:S01]  /*7930*/  ISETP.GT.AND P5, PT, R3.reuse, RZ, P2 ;  /* 0x000000ff0300720c */ /* 0x040fe200017a4270 */
[-C--:B0-----:R-:W-:Y:S01]  /*7940*/  FMUL R9, R28, R153.reuse ;  /* 0x000000991c097220 */ /* 0x081fe20000400000 */
[----:B------:R-:W-:Y:S01]  /*7950*/  ISETP.GT.AND P4, PT, R3, RZ, P0 ;  /* 0x000000ff0300720c */ /* 0x000fe20000784270 */
[----:B------:R-:W-:Y:S01]  /*7960*/  FMUL R37, R37, R153 ;  /* 0x0000009925257220 */ /* 0x000fe20000400000 */
[----:B------:R-:W-:Y:S01]  /*7970*/  F2FP.TF32.F32.PACK_B R11, R11 ;  /* 0x0000000bff0b723e */ /* 0x000fe200024050ff */
[----:B------:R-:W-:Y:S01]  /*7980*/  FMUL R39, R39, R153 ;  /* 0x0000009927277220 */ /* 0x000fe20000400000 */
[----:B------:R-:W-:Y:S01]  /*7990*/  F2FP.TF32.F32.PACK_B R27, R27 ;  /* 0x0000001bff1b723e */ /* 0x000fe200024050ff */
[----:B------:R-:W-:Y:S01]  /*79a0*/  FMUL R41, R41, R153 ;  /* 0x0000009929297220 */ /* 0x000fe20000400000 */
[----:B------:R-:W-:Y:S01]  /*79b0*/  F2FP.TF32.F32.PACK_B R9, R9 ;  /* 0x00000009ff09723e */ /* 0x000fe200024050ff */
[----:B------:R0:W-:Y:S01]  /*79c0*/  @P1 STG.E desc[UR36][R6.64], R11 ;  /* 0x0000000b06001986 */ /* 0x0001e2000c101924 */
[----:B------:R-:W-:Y:S01]  /*79d0*/  F2FP.TF32.F32.PACK_B R29, R29 ;  /* 0x0000001dff1d723e */ /* 0x000fe200024050ff */
[-C--:B------:R-:W-:Y:S01]  /*79e0*/  FMUL R43, R43, R153.reuse ;  /* 0x000000992b2b7220 */ /* 0x080fe20000400000 */
[C---:B------:R-:W-:Y:S01]  /*79f0*/  ISETP.GT.AND P1, PT, R0.reuse, 0x10, PT ;  /* 0x000000100000780c */ /* 0x040fe20003f24270 */
[----:B------:R-:W-:Y:S01]  /*7a00*/  @P3 STG.E desc[UR36][R6.64+0x4], R27 ;  /* 0x0000041b06003986 */ /* 0x000fe2000c101924 */
[----:B------:R-:W-:Y:S01]  /*7a10*/  ISETP.GT.AND P3, PT, R0, 0x11, PT ;  /* 0x000000110000780c */ /* 0x000fe20003f64270 */
[-C--:B------:R-:W-:Y:S01]  /*7a20*/  FMUL R45, R45, R153.reuse ;  /* 0x000000992d2d7220 */ /* 0x080fe20000400000 */
[C---:B------:R-:W-:Y:S01]  /*7a30*/  ISETP.GT.AND P2, PT, R3.reuse, 0x8, P2 ;  /* 0x000000080300780c */ /* 0x040fe20001744270 */
[----:B------:R1:W-:Y:S01]  /*7a40*/  @P5 STG.E desc[UR36][R4.64+0x20], R9 ;  /* 0x0000200904005986 */ /* 0x0003e2000c101924 */
[----:B------:R-:W-:Y:S01]  /*7a50*/  ISETP.GT.AND P0, PT, R3, 0x8, P0 ;  /* 0x000000080300780c */ /* 0x000fe20000704270 */
[-C--:B------:R-:W-:Y:S01]  /*7a60*/  FMUL R47, R47, R153.reuse ;  /* 0x000000992f2f7220 */ /* 0x080fe20000400000 */
[C---:B------:R-:W-:Y:S01]  /*7a70*/  ISETP.GT.AND P5, PT, R3.reuse, RZ, P1 ;  /* 0x000000ff0300720c */ /* 0x040fe20000fa4270 */
[----:B------:R-:W-:Y:S01]  /*7a80*/  @P4 STG.E desc[UR36][R4.64+0x24], R29 ;  /* 0x0000241d04004986 */ /* 0x000fe2000c101924 */
        /* <DEDUP_REMOVED lines=8> */
[----:B-1----:R-:W-:Y:S01]  /*7b10*/  FMUL R9, R34, R153 ;  /* 0x0000009922097220 */ /* 0x002fe20000400000 */
[----:B------:R-:W-:Y:S01]  /*7b20*/  F2FP.TF32.F32.PACK_B R33, R33 ;  /* 0x00000021ff21723e */ /* 0x000fe200024050ff */
[----:B------:R0:W-:Y:S01]  /*7b30*/  @P2 STG.E desc[UR36][R6.64+0x20], R11 ;  /* 0x0000200b06002986 */ /* 0x0001e2000c101924 */
[----:B------:R-:W-:Y:S01]  /*7b40*/  ISETP.GT.AND P1, PT, R3, 0x8, P1 ;  /* 0x000000080300780c */ /* 0x000fe20000f24270 */
[-C--:B------:R-:W-:Y:S01]  /*7b50*/  FMUL R55, R55, R153.reuse ;  /* 0x0000009937377220 */ /* 0x080fe20000400000 */
[C---:B------:R-:W-:Y:S01]  /*7b60*/  ISETP.GT.AND P2, PT, R0.reuse, 0x19, PT ;  /* 0x000000190000780c */ /* 0x040fe20003f44270 */
[----:B------:R-:W-:Y:S01]  /*7b70*/  @P0 STG.E desc[UR36][R6.64+0x24], R31 ;  /* 0x0000241f06000986 */ /* 0x000fe2000c101924 */
[----:B------:R-:W-:Y:S01]  /*7b80*/  ISETP.GT.AND P0, PT, R0, 0x18, PT ;  /* 0x000000180000780c */ /* 0x000fe20003f04270 */
[----:B------:R-:W-:Y:S01]  /*7b90*/  FMUL R57, R57, R153 ;  /* 0x0000009939397220 */ /* 0x000fe20000400000 */
[----:B------:R-:W-:Y:S01]  /*7ba0*/  F2FP.TF32.F32.PACK_B R9, R9 ;  /* 0x00000009ff09723e */ /* 0x000fe200024050ff */
[----:B------:R1:W-:Y:S01]  /*7bb0*/  @P5 STG.E desc[UR36][R4.64+0x40], R13 ;  /* 0x0000400d04005986 */ /* 0x0003e2000c101924 */
[----:B------:R-:W-:Y:S01]  /*7bc0*/  ISETP.GT.AND P5, PT, R3, RZ, P0 ;  /* 0x000000ff0300720c */ /* 0x000fe200007a4270 */
[----:B------:R-:W-:Y:S01]  /*7bd0*/  FMUL R59, R59, R153 ;  /* 0x000000993b3b7220 */ /* 0x000fe20000400000 */
[----:B------:R-:W-:Y:S01]  /*7be0*/  F2FP.TF32.F32.PACK_B R35, R35 ;  /* 0x00000023ff23723e */ /* 0x000fe200024050ff */
[----:B------:R-:W-:Y:S01]  /*7bf0*/  @P4 STG.E desc[UR36][R4.64+0x44], R33 ;  /* 0x0000442104004986 */ /* 0x000fe2000c101924 */
[C---:B------:R-:W-:Y:S01]  /*7c00*/  ISETP.GT.AND P4, PT, R3.reuse, 0x8, P3 ;  /* 0x000000080300780c */ /* 0x040fe20001f84270 */
[----:B0-----:R-:W-:Y:S01]  /*7c10*/  FMUL R11, R36, R153 ;  /* 0x00000099240b7220 */ /* 0x001fe20000400000 */
[----:B------:R-:W-:Y:S01]  /*7c20*/  ISETP.GT.AND P3, PT, R3, RZ, P2 ;  /* 0x000000ff0300720c */ /* 0x000fe20001764270 */
[----:B------:R0:W-:Y:S01]  /*7c30*/  @P1 STG.E desc[UR36][R6.64+0x40], R9 ;  /* 0x0000400906001986 */ /* 0x0001e2000c101924 */
[----:B------:R-:W-:Y:S01]  /*7c40*/  F2FP.TF32.F32.PACK_B R37, R37 ;  /* 0x00000025ff25723e */ /* 0x000fe200024050ff */
[----:B------:R-:W-:Y:S01]  /*7c50*/  FMUL R61, R61, R153 ;  /* 0x000000993d3d7220 */ /* 0x000fe20000400000 */
[----:B------:R-:W-:Y:S01]  /*7c60*/  F2FP.TF32.F32.PACK_B R11, R11 ;  /* 0x0000000bff0b723e */ /* 0x000fe200024050ff */
[-C--:B-1----:R-:W-:Y:S01]  /*7c70*/  FMUL R13, R40, R153.reuse ;  /* 0x00000099280d7220 */ /* 0x082fe20000400000 */
[----:B------:R-:W-:Y:S01]  /*7c80*/  ISETP.GT.AND P1, PT, R0, 0x20, PT ;  /* 0x000000200000780c */ /* 0x000fe20003f24270 */
[-C--:B------:R-:W-:Y:S01]  /*7c90*/  FMUL R63, R63, R153.reuse ;  /* 0x000000993f3f7220 */ /* 0x080fe20000400000 */
[----:B------:R-:W-:Y:S01]  /*7ca0*/  ISETP.GT.AND P0, PT, R3, 0x8, P0 ;  /* 0x000000080300780c */ /* 0x000fe20000704270 */
[----:B------:R-:W-:Y:S01]  /*7cb0*/  FMUL R65, R65, R153 ;  /* 0x0000009941417220 */ /* 0x000fe20000400000 */
[----:B------:R-:W-:Y:S01]  /*7cc0*/  F2FP.TF32.F32.PACK_B R39, R39 ;  /* 0x00000027ff27723e */ /* 0x000fe200024050ff */
[----:B------:R-:W-:Y:S01]  /*7cd0*/  @P4 STG.E desc[UR36][R6.64+0x44], R35 ;  /* 0x0000442306004986 */ /* 0x000fe2000c101924 */
[C---:B------:R-:W-:Y:S01]  /*7ce0*/  ISETP.GT.AND P4, PT, R3.reuse, 0x8, P2 ;  /* 0x000000080300780c */ /* 0x040fe20001784270 */
[-C--:B0-----:R-:W-:Y:S01]  /*7cf0*/  FMUL R9, R38, R153.reuse ;  /* 0x0000009926097220 */ /* 0x081fe20000400000 */
[C---:B------:R-:W-:Y:S01]  /*7d00*/  ISETP.GT.AND P2, PT, R0.reuse, 0x21, PT ;  /* 0x000000210000780c */ /* 0x040fe20003f44270 */
[----:B------:R0:W-:Y:S01]  /*7d10*/  @P5 STG.E desc[UR36][R4.64+0x60], R11 ;  /* 0x0000600b04005986 */ /* 0x0001e2000c101924 */
[----:B------:R-:W-:Y:S01]  /*7d20*/  ISETP.GT.AND P5, PT, R3, RZ, P1 ;  /* 0x000000ff0300720c */ /* 0x000fe20000fa4270 */
[----:B------:R-:W-:Y:S01]  /*7d30*/  FMUL R67, R67, R153 ;  /* 0x0000009943437220 */ /* 0x000fe20000400000 */
[----:B------:R-:W-:Y:S01]  /*7d40*/  F2FP.TF32.F32.PACK_B R9, R9 ;  /* 0x00000009ff09723e */ /* 0x000fe200024050ff */
[----:B------:R-:W-:Y:S01]  /*7d50*/  @P3 STG.E desc[UR36][R4.64+0x64], R37 ;  /* 0x0000642504003986 */ /* 0x000fe2000c101924 */
[----:B------:R-:W-:Y:S01]  /*7d60*/  ISETP.GT.AND P3, PT, R3, RZ, P2 ;  /* 0x000000ff0300720c */ /* 0x000fe20001764270 */
[----:B------:R-:W-:Y:S01]  /*7d70*/  FMUL R69, R69, R153 ;  /* 0x0000009945457220 */ /* 0x000fe20000400000 */
[----:B------:R-:W-:Y:S01]  /*7d80*/  F2FP.TF32.F32.PACK_B R13, R13 ;  /* 0x0000000dff0d723e */ /* 0x000fe200024050ff */
[----:B------:R1:W-:Y:S01]  /*7d90*/  @P0 STG.E desc[UR36][R6.64+0x60], R9 ;  /* 0x0000600906000986 */ /* 0x0003e2000c101924 */
[----:B------:R-:W-:Y:S01]  /*7da0*/  F2FP.TF32.F32.PACK_B R41, R41 ;  /* 0x00000029ff29723e */ /* 0x000fe200024050ff */
[-C--:B------:R-:W-:Y:S01]  /*7db0*/  FMUL R71, R71, R153.reuse ;  /* 0x0000009947477220 */ /* 0x080fe20000400000 */
[----:B------:R-:W-:Y:S01]  /*7dc0*/  ISETP.GT.AND P0, PT, R0, 0x28, PT ;  /* 0x000000280000780c */ /* 0x000fe20003f04270 */
[----:B------:R-:W-:Y:S01]  /*7dd0*/  @P4 STG.E desc[UR36][R6.64+0x64], R39 ;  /* 0x0000642706004986 */ /* 0x000fe2000c101924 */
[C---:B------:R-:W-:Y:S01]  /*7de0*/  ISETP.GT.AND P1, PT, R3.reuse, 0x8, P1 ;  /* 0x000000080300780c */ /* 0x040fe20000f24270 */
[-C--:B0-----:R-:W-:Y:S01]  /*7df0*/  FMUL R11, R44, R153.reuse ;  /* 0x000000992c0b7220 */ /* 0x081fe20000400000 */
[----:B------:R-:W-:Y:S01]  /*7e00*/  ISETP.GT.AND P4, PT, R3, 0x8, P2 ;  /* 0x000000080300780c */ /* 0x000fe20001784270 */
[----:B------:R0:W-:Y:S01]  /*7e10*/  @P5 STG.E desc[UR36][R4.64+0x80], R13 ;  /* 0x0000800d04005986 */ /* 0x0001e2000c101924 */
[----:B------:R-:W-:Y:S01]  /*7e20*/  ISETP.GT.AND P2, PT, R0, 0x29, PT ;  /* 0x000000290000780c */ /* 0x000fe20003f44270 */
[-C--:B------:R-:W-:Y:S01]  /*7e30*/  FMUL R73, R73, R153.reuse ;  /* 0x0000009949497220 */ /* 0x080fe20000400000 */
[C---:B------:R-:W-:Y:S01]  /*7e40*/  ISETP.GT.AND P5, PT, R3.reuse, RZ, P0 ;  /* 0x000000ff0300720c */ /* 0x040fe200007a4270 */
[-C--:B-1----:R-:W-:Y:S01]  /*7e50*/  FMUL R9, R42, R153.reuse ;  /* 0x000000992a097220 */ /* 0x082fe20000400000 */
[----:B------:R-:W-:Y:S01]  /*7e60*/  @P3 STG.E desc[UR36][R4.64+0x84], R41 ;  /* 0x0000842904003986 */ /* 0x000fe2000c101924 */
[----:B------:R-:W-:Y:S01]  /*7e70*/  ISETP.GT.AND P3, PT, R3, RZ, P2 ;  /* 0x000000ff0300720c */ /* 0x000fe20001764270 */
[----:B------:R-:W-:Y:S01]  /*7e80*/  FMUL R75, R75, R153 ;  /* 0x000000994b4b7220 */ /* 0x000fe20000400000 */
[----:B------:R-:W-:Y:S01]  /*7e90*/  F2FP.TF32.F32.PACK_B R43, R43 ;  /* 0x0000002bff2b723e */ /* 0x000fe200024050ff */
[----:B------:R-:W-:Y:S01]  /*7ea0*/  FMUL R77, R77, R153 ;  /* 0x000000994d4d7220 */ /* 0x000fe20000400000 */
[----:B------:R-:W-:Y:S01]  /*7eb0*/  F2FP.TF32.F32.PACK_B R9, R9 ;  /* 0x00000009ff09723e */ /* 0x000fe200024050ff */
[----:B------:R-:W-:Y:S01]  /*7ec0*/  FMUL R79, R79, R153 ;  /* 0x000000994f4f7220 */ /* 0x000fe20000400000 */
[----:B------:R-:W-:Y:S01]  /*7ed0*/  F2FP.TF32.F32.PACK_B R11, R11 ;  /* 0x0000000bff0b723e */ /* 0x000fe200024050ff */
[----:B0-----:R-:W-:Y:S01]  /*7ee0*/  FMUL R13, R48, R153 ;  /* 0x00000099300d7220 */ /* 0x001fe20000400000 */
[----:B------:R-:W-:Y:S01]  /*7ef0*/  F2FP.TF32.F32.PACK_B R45, R45 ;  /* 0x0000002dff2d723e */ /* 0x000fe200024050ff */
[----:B------:R0:W-:Y:S01]  /*7f00*/  @P1 STG.E desc[UR36][R6.64+0x80], R9 ;  /* 0x0000800906001986 */ /* 0x0001e2000c101924 */
[C---:B------:R-:W-:Y:S01]  /*7f10*/  ISETP.GT.AND P1, PT, R0.reuse, 0x30, PT ;  /* 0x000000300000780c */ /* 0x040fe20003f24270 */
[-C--:B------:R-:W-:Y:S01]  /*7f20*/  FMUL R81, R81, R153.reuse ;  /* 0x0000009951517220 */ /* 0x080fe20000400000 */
[C---:B------:R-:W-:Y:S01]  /*7f30*/  ISETP.GT.AND P0, PT, R3.reuse, 0x8, P0 ;  /* 0x000000080300780c */ /* 0x040fe20000704270 */
[----:B------:R-:W-:Y:S01]  /*7f40*/  @P4 STG.E desc[UR36][R6.64+0x84], R43 ;  /* 0x0000842b06004986 */ /* 0x000fe2000c101924 */
[----:B------:R-:W-:Y:S01]  /*7f50*/  ISETP.GT.AND P4, PT, R3, 0x8, P2 ;  /* 0x000000080300780c */ /* 0x000fe20001784270 */
[-C--:B------:R-:W-:Y:S01]  /*7f60*/  FMUL R83, R83, R153.reuse ;  /* 0x0000009953537220 */ /* 0x080fe20000400000 */
[----:B------:R-:W-:Y:S01]  /*7f70*/  ISETP.GT.AND P2, PT, R0, 0x31, PT ;  /* 0x000000310000780c */ /* 0x000fe20003f44270 */
[----:B------:R1:W-:Y:S01]  /*7f80*/  @P5 STG.E desc[UR36][R4.64+0xa0], R11 ;  /* 0x0000a00b04005986 */ /* 0x0003e2000c101924 */
[----:B------:R-:W-:Y:S01]  /*7f90*/  ISETP.GT.AND P5, PT, R3, RZ, P1 ;  /* 0x000000ff0300720c */ /* 0x000fe20000fa4270 */
[----:B------:R-:W-:Y:S01]  /*7fa0*/  FMUL R85, R85, R153 ;  /* 0x0000009955557220 */ /* 0x000fe20000400000 */
[----:B------:R-:W-:Y:S01]  /*7fb0*/  F2FP.TF32.F32.PACK_B R47, R47 ;  /* 0x0000002fff2f723e */ /* 0x000fe200024050ff */
[-C--:B0-----:R-:W-:Y:S01]  /*7fc0*/  FMUL R9, R46, R153.reuse ;  /* 0x000000992e097220 */ /* 0x081fe20000400000 */
        /* <DEDUP_REMOVED lines=8> */
[-C--:B-1----:R-:W-:Y:S01]  /*8050*/  FMUL R11, R52, R153.reuse ;  /* 0x00000099340b7220 */ /* 0x082fe20000400000 */
[----:B------:R-:W-:Y:S01]  /*8060*/  ISETP.GT.AND P1, PT, R3, 0x8, P1 ;  /* 0x000000080300780c */ /* 0x000fe20000f24270 */
[----:B------:R0:W-:Y:S01]  /*8070*/  @P0 STG.E desc[UR36][R6.64+0xa0], R9 ;  /* 0x0000a00906000986 */ /* 0x0001e2000c101924 */
[C---:B------:R-:W-:Y:S01]  /*8080*/  ISETP.GT.AND P0, PT, R0.reuse, 0x38, PT ;  /* 0x000000380000780c */ /* 0x040fe20003f04270 */
[----:B------:R-:W-:Y:S01]  /*8090*/  FMUL R93, R93, R153 ;  /* 0x000000995d5d7220 */ /* 0x000fe20000400000 */
[----:B------:R-:W-:Y:S01]  /*80a0*/  F2FP.TF32.F32.PACK_B R51, R51 ;  /* 0x00000033ff33723e */ /* 0x000fe200024050ff */
        /* <DEDUP_REMOVED lines=15> */
[-C--:B------:R-:W-:Y:S01]  /*81a0*/  FMUL R103, R103, R153.reuse ;  /* 0x0000009967677220 */ /* 0x080fe20000400000 */
[----:B------:R-:W-:Y:S01]  /*81b0*/  ISETP.GT.AND P0, PT, R3, 0x8, P0 ;  /* 0x000000080300780c */ /* 0x000fe20000704270 */
[----:B-1----:R-:W-:Y:S01]  /*81c0*/  FMUL R13, R56, R153 ;  /* 0x00000099380d7220 */ /* 0x002fe20000400000 */
[----:B------:R-:W-:Y:S01]  /*81d0*/  F2FP.TF32.F32.PACK_B R55, R55 ;  /* 0x00000037ff37723e */ /* 0x000fe200024050ff */
        /* <DEDUP_REMOVED lines=15> */
[-C--:B------:R-:W-:Y:S01]  /*82d0*/  FMUL R111, R111, R153.reuse ;  /* 0x000000996f6f7220 */ /* 0x080fe20000400000 */
[----:B------:R-:W-:Y:S01]  /*82e0*/  ISETP.GT.AND P1, PT, R3, 0x8, P1 ;  /* 0x000000080300780c */ /* 0x000fe20000f24270 */
[----:B------:R-:W-:Y:S01]  /*82f0*/  FMUL R113, R113, R153 ;  /* 0x0000009971717220 */ /* 0x000fe20000400000 */
[----:B------:R-:W-:Y:S01]  /*8300*/  F2FP.TF32.F32.PACK_B R9, R9 ;  /* 0x00000009ff09723e */ /* 0x000fe200024050ff */
[-C--:B------:R-:W-:Y:S01]  /*8310*/  FMUL R115, R115, R153.reuse ;  /* 0x0000009973737220 */ /* 0x080fe20000400000 */
[----:B-1----:R-:W-:Y:S01]  /*8320*/  FMUL R11, R60, R153 ;  /* 0x000000993c0b7220 */ /* 0x002fe20000400000 */
[----:B------:R-:W-:Y:S01]  /*8330*/  F2FP.TF32.F32.PACK_B R59, R59 ;  /* 0x0000003bff3b723e */ /* 0x000fe200024050ff */
[-C--:B------:R-:W-:Y:S01]  /*8340*/  FMUL R117, R117, R153.reuse ;  /* 0x0000009975757220 */ /* 0x080fe20000400000 */
        /* <DEDUP_REMOVED lines=47> */
[----:B------:R-:W-:Y:S01]  /*8640*/  ISETP.GT.AND P0, PT, R0, 0x58, PT ;  /* 0x000000580000780c */ /* 0x000fe20003f04270 */
[----:B------:R-:W-:Y:S01]  /*8650*/  FMUL R147, R147, R153 ;  /* 0x0000009993937220 */ /* 0x000fe20000400000 */
[----:B------:R-:W-:Y:S01]  /*8660*/  F2FP.TF32.F32.PACK_B R11, R11 ;  /* 0x0000000bff0b723e */ /* 0x000fe200024050ff */
[----:B------:R-:W-:Y:S01]  /*8670*/  @P4 STG.E desc[UR36][R6.64+0x124], R63 ;  /* 0x0001243f06004986 */ /* 0x000fe2000c101924 */
[C---:B------:R-:W-:Y:S01]  /*8680*/  ISETP.GT.AND P4, PT, R3.reuse, 0x8, P2 ;  /* 0x000000080300780c */ /* 0x040fe20001784270 */
        /* <DEDUP_REMOVED lines=10> */
[----:B------:R-:W-:-:S02]  /*8730*/  ISETP.GT.AND P0, PT, R3, 0x8, P0 ;  /* 0x000000080300780c */ /* 0x000fc40000704270 */
[----:B------:R-:W-:Y:S01]  /*8740*/  F2FP.TF32.F32.PACK_B R9, R9 ;  /* 0x00000009ff09723e */ /* 0x000fe200024050ff */
[----:B-1----:R-:W-:Y:S01]  /*8750*/  FMUL R13, R72, R153 ;  /* 0x00000099480d7220 */ /* 0x002fe20000400000 */
[----:B------:R-:W-:-:S03]  /*8760*/  F2FP.TF32.F32.PACK_B R71, R71 ;  /* 0x00000047ff47723e */ /* 0x000fc600024050ff */
[----:B------:R0:W-:Y:S01]  /*8770*/  @P1 STG.E desc[UR36][R6.64+0x140], R9 ;  /* 0x0001400906001986 */ /* 0x0001e2000c101924 */
[C---:B------:R-:W-:Y:S02]  /*8780*/  ISETP.GT.AND P1, PT, R0.reuse, 0x60, PT ;  /* 0x000000600000780c */ /* 0x040fe40003f24270 */
[----:B------:R-:W-:Y:S01]  /*8790*/  F2FP.TF32.F32.PACK_B R13, R13 ;  /* 0x0000000dff0d723e */ /* 0x000fe200024050ff */
[----:B------:R-:W-:Y:S01]  /*87a0*/  @P4 STG.E desc[UR36][R6.64+0x144], R67 ;  /* 0x0001444306004986 */ /* 0x000fe2000c101924 */
[C---:B------:R-:W-:Y:S02]  /*87b0*/  ISETP.GT.AND P4, PT, R3.reuse, 0x8, P2 ;  /* 0x000000080300780c */ /* 0x040fe40001784270 */
[----:B------:R-:W-:Y:S01]  /*87c0*/  ISETP.GT.AND P2, PT, R0, 0x61, PT ;  /* 0x000000610000780c */ /* 0x000fe20003f44270 */
[----:B------:R1:W-:Y:S01]  /*87d0*/  @P5 STG.E desc[UR36][R4.64+0x160], R11 ;  /* 0x0001600b04005986 */ /* 0x0003e2000c101924 */
[C---:B------:R-:W-:Y:S02]  /*87e0*/  ISETP.GT.AND P5, PT, R3.reuse, RZ, P1 ;  /* 0x000000ff0300720c */ /* 0x040fe40000fa4270 */
[----:B------:R-:W-:Y:S01]  /*87f0*/  F2FP.TF32.F32.PACK_B R73, R73 ;  /* 0x00000049ff49723e */ /* 0x000fe200024050ff */
[----:B0-----:R-:W-:Y:S01]  /*8800*/  FMUL R9, R70, R153 ;  /* 0x0000009946097220 */ /* 0x001fe20000400000 */
[----:B------:R-:W-:Y:S01]  /*8810*/  @P3 STG.E desc[UR36][R4.64+0x164], R69 ;  /* 0x0001644504003986 */ /* 0x000fe2000c101924 */
[----:B------:R-:W-:-:S02]  /*8820*/  ISETP.GT.AND P3, PT, R3, RZ, P2 ;  /* 0x000000ff0300720c */ /* 0x000fc40001764270 */
[----:B------:R-:W-:Y:S02]  /*8830*/  ISETP.GT.AND P1, PT, R3, 0x8, P1 ;  /* 0x000000080300780c */ /* 0x000fe40000f24270 */
        /* <DEDUP_REMOVED lines=252> */
[----:B------:R-:W-:Y:S01]  /*9800*/  @P3 STG.E desc[UR36][R4.64+0x364], R133 ;  /* 0x0003648504003986 */ /* 0x000fe2000c101924 */
[----:B0-----:R-:W-:Y:S01]  /*9810*/  FMUL R9, R134, R153 ;  /* 0x0000009986097220 */ /* 0x001fe20000400000 */
[----:B------:R-:W-:-:S02]  /*9820*/  ISETP.GT.AND P3, PT, R3, RZ, P2 ;  /* 0x000000ff0300720c */ /* 0x000fc40001764270 */
[----:B------:R-:W-:Y:S02]  /*9830*/  ISETP.GT.AND P1, PT, R3, 0x8, P1 ;  /* 0x000000080300780c */ /* 0x000fe40000f24270 */
[----:B------:R-:W-:Y:S01]  /*9840*/  F2FP.TF32.F32.PACK_B R9, R9 ;  /* 0x00000009ff09723e */ /* 0x000fe200024050ff */
[----:B-1----:R-:W-:Y:S01]  /*9850*/  FMUL R11, R140, R153 ;  /* 0x000000998c0b7220 */ /* 0x002fe20000400000 */
[----:B------:R-:W-:-:S03]  /*9860*/  F2FP.TF32.F32.PACK_B R139, R139 ;  /* 0x0000008bff8b723e */ /* 0x000fc600024050ff */
[----:B------:R0:W-:Y:S01]  /*9870*/  @P0 STG.E desc[UR36][R6.64+0x360], R9 ;  /* 0x0003600906000986 */ /* 0x0001e2000c101924 */
[----:B------:R-:W-:Y:S02]  /*9880*/  F2FP.TF32.F32.PACK_B R141, R141 ;  /* 0x0000008dff8d723e */ /* 0x000fe400024050ff */
[----:B------:R-:W-:Y:S01]  /*9890*/  F2FP.TF32.F32.PACK_B R11, R11 ;  /* 0x0000000bff0b723e */ /* 0x000fe200024050ff */
[----:B------:R-:W-:Y:S01]  /*98a0*/  @P4 STG.E desc[UR36][R6.64+0x364], R135 ;  /* 0x0003648706004986 */ /* 0x000fe2000c101924 */
[C---:B------:R-:W-:Y:S02]  /*98b0*/  ISETP.GT.AND P4, PT, R0.reuse, 0xe8, PT ;  /* 0x000000e80000780c */ /* 0x040fe40003f84270 */
[----:B------:R-:W-:Y:S01]  /*98c0*/  F2FP.TF32.F32.PACK_B R143, R143 ;  /* 0x0000008fff8f723e */ /* 0x000fe200024050ff */
[----:B------:R1:W-:Y:S01]  /*98d0*/  @P5 STG.E desc[UR36][R4.64+0x380], R13 ;  /* 0x0003800d04005986 */ /* 0x0003e2000c101924 */
[----:B------:R-:W-:Y:S02]  /*98e0*/  ISETP.GT.AND P5, PT, R0, 0xe9, PT ;  /* 0x000000e90000780c */ /* 0x000fe40003fa4270 */
[----:B------:R-:W-:Y:S01]  /*98f0*/  F2FP.TF32.F32.PACK_B R145, R145 ;  /* 0x00000091ff91723e */ /* 0x000fe200024050ff */
[----:B------:R-:W-:Y:S01]  /*9900*/  @P3 STG.E desc[UR36][R4.64+0x384], R137 ;  /* 0x0003848904003986 */ /* 0x000fe2000c101924 */
[C---:B------:R-:W-:Y:S01]  /*9910*/  ISETP.GT.AND P3, PT, R3.reuse, 0x8, P2 ;  /* 0x000000080300780c */ /* 0x040fe20001764270 */
[----:B0-----:R-:W-:Y:S01]  /*9920*/  FMUL R9, R138, R153 ;  /* 0x000000998a097220 */ /* 0x001fe20000400000 */
[----:B------:R-:W-:-:S02]  /*9930*/  ISETP.GT.AND P2, PT, R3, RZ, P4 ;  /* 0x000000ff0300720c */ /* 0x000fc40002744270 */
[C---:B------:R-:W-:Y:S02]  /*9940*/  ISETP.GT.AND P0, PT, R3.reuse, RZ, P5 ;  /* 0x000000ff0300720c */ /* 0x040fe40002f04270 */
[C---:B------:R-:W-:Y:S01]  /*9950*/  ISETP.GT.AND P4, PT, R3.reuse, 0x8, P4 ;  /* 0x000000080300780c */ /* 0x040fe20002784270 */
[----:B-1----:R-:W-:Y:S01]  /*9960*/  FMUL R13, R142, R153 ;  /* 0x000000998e0d7220 */ /* 0x002fe20000400000 */
[----:B------:R-:W-:Y:S02]  /*9970*/  ISETP.GT.AND P5, PT, R3, 0x8, P5 ;  /* 0x000000080300780c */ /* 0x000fe40002fa4270 */
[----:B------:R-:W-:Y:S02]  /*9980*/  F2FP.TF32.F32.PACK_B R9, R9 ;  /* 0x00000009ff09723e */ /* 0x000fe400024050ff */
[----:B------:R-:W-:Y:S02]  /*9990*/  F2FP.TF32.F32.PACK_B R13, R13 ;  /* 0x0000000dff0d723e */ /* 0x000fe400024050ff */
[----:B------:R-:W-:Y:S01]  /*99a0*/  F2FP.TF32.F32.PACK_B R147, R147 ;  /* 0x00000093ff93723e */ /* 0x000fe200024050ff */
[----:B------:R0:W-:Y:S01]  /*99b0*/  @P1 STG.E desc[UR36][R6.64+0x380], R9 ;  /* 0x0003800906001986 */ /* 0x0001e2000c101924 */
[----:B------:R-:W-:-:S02]  /*99c0*/  ISETP.GT.AND P1, PT, R0, 0xf8, PT ;  /* 0x000000f80000780c */ /* 0x000fc40003f24270 */
        /* <DEDUP_REMOVED lines=8> */
[----:B0-----:R-:W-:Y:S01]  /*9a50*/  FMUL R9, R144, R153 ;  /* 0x0000009990097220 */ /* 0x001fe20000400000 */
[----:B------:R-:W-:-:S02]  /*9a60*/  ISETP.GT.AND P0, PT, R0, 0xf9, PT ;  /* 0x000000f90000780c */ /* 0x000fc40003f04270 */
[----:B------:R0:W-:Y:S01]  /*9a70*/  @P4 STG.E desc[UR36][R6.64+0x3a0], R13 ;  /* 0x0003a00d06004986 */ /* 0x0001e2000c101924 */
[C---:B------:R-:W-:Y:S02]  /*9a80*/  ISETP.GT.AND P4, PT, R3.reuse, RZ, P2 ;  /* 0x000000ff0300720c */ /* 0x040fe40001784270 */
[----:B------:R-:W-:Y:S01]  /*9a90*/  F2FP.TF32.F32.PACK_B R9, R9 ;  /* 0x00000009ff09723e */ /* 0x000fe200024050ff */
[----:B------:R-:W-:Y:S01]  /*9aa0*/  @P5 STG.E desc[UR36][R6.64+0x3a4], R143 ;  /* 0x0003a48f06005986 */ /* 0x000fe2000c101924 */
[C---:B------:R-:W-:Y:S01]  /*9ab0*/  ISETP.GT.AND P5, PT, R3.reuse, RZ, P3 ;  /* 0x000000ff0300720c */ /* 0x040fe20001fa4270 */
[----:B-1----:R-:W-:Y:S01]  /*9ac0*/  FMUL R11, R146, R153 ;  /* 0x00000099920b7220 */ /* 0x002fe20000400000 */
[C---:B------:R-:W-:Y:S02]  /*9ad0*/  ISETP.GT.AND P3, PT, R3.reuse, 0x8, P3 ;  /* 0x000000080300780c */ /* 0x040fe40001f64270 */
[----:B------:R-:W-:Y:S02]  /*9ae0*/  ISETP.GT.AND P2, PT, R3, 0x8, P2 ;  /* 0x000000080300780c */ /* 0x000fe40001744270 */
[----:B------:R-:W-:Y:S01]  /*9af0*/  F2FP.TF32.F32.PACK_B R11, R11 ;  /* 0x0000000bff0b723e */ /* 0x000fe200024050ff */
[----:B0-----:R-:W-:-:S05]  /*9b00*/  FMUL R13, R150, R153 ;  /* 0x00000099960d7220 */ /* 0x001fca0000400000 */
[----:B------:R-:W-:Y:S01]  /*9b10*/  F2FP.TF32.F32.PACK_B R13, R13 ;  /* 0x0000000dff0d723e */ /* 0x000fe200024050ff */
[----:B------:R-:W-:Y:S01]  /*9b20*/  @P5 STG.E desc[UR36][R4.64+0x3c0], R9 ;  /* 0x0003c00904005986 */ /* 0x000fe2000c101924 */
[C---:B------:R-:W-:Y:S01]  /*9b30*/  ISETP.GT.AND P5, PT, R3.reuse, RZ, P1 ;  /* 0x000000ff0300720c */ /* 0x040fe20000fa4270 */
[----:B------:R-:W-:Y:S01]  /*9b40*/  @P3 IMAD.MOV.U32 R2, RZ, RZ, R6 ;  /* 0x000000ffff023224 */ /* 0x000fe200078e0006 */
[C---:B------:R-:W-:Y:S01]  /*9b50*/  ISETP.GT.AND P1, PT, R3.reuse, 0x8, P1 ;  /* 0x000000080300780c */ /* 0x040fe20000f24270 */
[----:B------:R-:W-:Y:S01]  /*9b60*/  @P4 STG.E desc[UR36][R4.64+0x3c4], R145 ;  /* 0x0003c49104004986 */ /* 0x000fe2000c101924 */
[C---:B------:R-:W-:Y:S02]  /*9b70*/  ISETP.GT.AND P4, PT, R3.reuse, RZ, P0 ;  /* 0x000000ff0300720c */ /* 0x040fe40000784270 */
[----:B------:R-:W-:Y:S01]  /*9b80*/  ISETP.GT.AND P0, PT, R3, 0x8, P0 ;  /* 0x000000080300780c */ /* 0x000fe20000704270 */
[----:B------:R-:W-:-:S05]  /*9b90*/  @P3 IMAD.MOV.U32 R3, RZ, RZ, R7 ;  /* 0x000000ffff033224 */ /* 0x000fca00078e0007 */
[----:B------:R0:W-:Y:S02]  /*9ba0*/  @P3 STG.E desc[UR36][R2.64+0x3c0], R11 ;  /* 0x0003c00b02003986 */ /* 0x0001e4000c101924 */
[----:B0-----:R-:W-:Y:S02]  /*9bb0*/  @P2 IMAD.MOV.U32 R2, RZ, RZ, R6 ;  /* 0x000000ffff022224 */ /* 0x001fe400078e0006 */
[----:B------:R-:W-:-:S05]  /*9bc0*/  @P2 IMAD.MOV.U32 R3, RZ, RZ, R7 ;  /* 0x000000ffff032224 */ /* 0x000fca00078e0007 */
[----:B------:R0:W-:Y:S02]  /*9bd0*/  @P2 STG.E desc[UR36][R2.64+0x3c4], R147 ;  /* 0x0003c49302002986 */ /* 0x0001e4000c101924 */
[----:B0-----:R-:W-:Y:S02]  /*9be0*/  @P5 IMAD.MOV.U32 R2, RZ, RZ, R4 ;  /* 0x000000ffff025224 */ /* 0x001fe400078e0004 */
[----:B------:R-:W-:-:S05]  /*9bf0*/  @P5 IMAD.MOV.U32 R3, RZ, RZ, R5 ;  /* 0x000000ffff035224 */ /* 0x000fca00078e0005 */
[----:B------:R0:W-:Y:S04]  /*9c00*/  @P5 STG.E desc[UR36][R2.64+0x3e0], R15 ;  /* 0x0003e00f02005986 */ /* 0x0001e8000c101924 */
[----:B------:R1:W-:Y:S01]  /*9c10*/  @P4 STG.E desc[UR36][R4.64+0x3e4], R149 ;  /* 0x0003e49504004986 */ /* 0x0003e2000c101924 */
[----:B0-----:R-:W-:Y:S02]  /*9c20*/  @P1 IMAD.MOV.U32 R2, RZ, RZ, R6 ;  /* 0x000000ffff021224 */ /* 0x001fe400078e0006 */
[----:B------:R-:W-:-:S05]  /*9c30*/  @P1 IMAD.MOV.U32 R3, RZ, RZ, R7 ;  /* 0x000000ffff031224 */ /* 0x000fca00078e0007 */
[----:B------:R1:W-:Y:S04]  /*9c40*/  @P1 STG.E desc[UR36][R2.64+0x3e0], R13 ;  /* 0x0003e00d02001986 */ /* 0x0003e8000c101924 */
[----:B------:R1:W-:Y:S02]  /*9c50*/  @P0 STG.E desc[UR36][R6.64+0x3e4], R151 ;  /* 0x0003e49706000986 */ /* 0x0003e4000c101924 */
.L_x_286:
[----:B------:R-:W-:Y:S05]  /*9c60*/  BSYNC B0 ;  /* 0x0000000000007941 */ /* 0x000fea0003800000 */
.L_x_32:
[----:B-1----:R-:W2:Y:S01]  /*9c70*/  LDL.64 R2, [R1] ;  /* 0x0000000001027983 */ /* 0x002ea20000100a00 */
[----:B------:R-:W-:Y:S01]  /*9c80*/  ULDC.64 UR4, c[0x0][0x650] ;  /* 0x0001940000047ab9 */ /* 0x000fe20000000a00 */
[----:B------:R1:W-:Y:S01]  /*9c90*/  SYNCS.ARRIVE.TRANS64.A1T0 RZ, [R160+UR45], RZ ;  /* 0x000000ffa0ff79a7 */ /* 0x0003e2000810002d */
[----:B------:R-:W-:Y:S01]  /*9ca0*/  PRMT R0, RZ, 0x7610, R0 ;  /* 0x00007610ff007816 */ /* 0x000fe20000000000 */
[----:B-----5:R-:W-:Y:S02]  /*9cb0*/  IMAD.MOV.U32 R19, RZ, RZ, -0x1 ;  /* 0xffffffffff137424 */ /* 0x020fe400078e00ff */
[----:B------:R-:W-:Y:S01]  /*9cc0*/  IMAD.MOV.U32 R22, RZ, RZ, -0x1 ;  /* 0xffffffffff167424 */ /* 0x000fe200078e00ff */
[----:B--2---:R-:W-:-:S04]  /*9cd0*/  LEA R18, P0, R2, R18, 0x1 ;  /* 0x0000001202127211 */ /* 0x004fc800078008ff */
[----:B------:R-:W-:Y:S01]  /*9ce0*/  LEA.HI.X R17, R2, R17, R23, 0x1, P0 ;  /* 0x0000001102117211 */ /* 0x000fe200000f0c17 */
[----:B------:R-:W-:Y:S01]  /*9cf0*/  IMAD.MOV.U32 R2, RZ, RZ, -0x1 ;  /* 0xffffffffff027424 */ /* 0x000fe200078e00ff */
[----:B------:R-:W-:-:S04]  /*9d00*/  ISETP.GE.U32.AND P0, PT, R18, UR4, PT ;  /* 0x0000000412007c0c */ /* 0x000fc8000bf06070 */
[----:B------:R-:W-:-:S13]  /*9d10*/  ISETP.GE.U32.AND.EX P0, PT, R17, UR5, PT, P0 ;  /* 0x0000000511007c0c */ /* 0x000fda000bf06100 */
[----:B-1----:R-:W-:Y:S05]  /*9d20*/  @P0 BRA `(.L_x_287) ;  /* 0x0000000400700947 */ /* 0x002fea0003800000 */
[----:B----4-:R-:W1:Y:S01]  /*9d30*/  S2R R10, SR_CTAID.X ;  /* 0x00000000000a7919 */ /* 0x010e620000002500 */
[----:B---3--:R-:W2:Y:S01]  /*9d40*/  LDC.64 R8, c[0x0][0x628] ;  /* 0x00018a00ff087b82 */ /* 0x008ea20000000a00 */
[----:B------:R-:W-:Y:S01]  /*9d50*/  ULDC UR4, c[0x0][0x150] ;  /* 0x0000540000047ab9 */ /* 0x000fe20000000800 */
[----:B------:R-:W-:Y:S01]  /*9d60*/  IMAD.MOV.U32 R6, RZ, RZ, R18 ;  /* 0x000000ffff067224 */ /* 0x000fe200078e0012 */
[----:B------:R-:W3:Y:S01]  /*9d70*/  S2R R20, SR_CTAID.Y ;  /* 0x0000000000147919 */ /* 0x000ee20000002600 */
[----:B0-----:R-:W-:-:S04]  /*9d80*/  IMAD.MOV.U32 R7, RZ, RZ, R17 ;  /* 0x000000ffff077224 */ /* 0x001fc800078e0011 */
[----:B------:R-:W0:Y:S08]  /*9d90*/  LDC R15, c[0x0][0x144] ;  /* 0x00005100ff0f7b82 */ /* 0x000e300000000800 */
[----:B------:R-:W4:Y:S08]  /*9da0*/  LDC R0, c[0x0][0x630] ;  /* 0x00018c00ff007b82 */ /* 0x000f300000000800 */
[----:B------:R-:W0:Y:S01]  /*9db0*/  LDC.64 R12, c[0x0][0x620] ;  /* 0x00018800ff0c7b82 */ /* 0x000e220000000a00 */
[----:B--2---:R-:W-:-:S04]  /*9dc0*/  ISETP.NE.U32.AND P0, PT, R8, RZ, PT ;  /* 0x000000ff0800720c */ /* 0x004fc80003f05070 */
[----:B------:R-:W-:Y:S02]  /*9dd0*/  ISETP.NE.AND.EX P0, PT, R9, RZ, PT, P0 ;  /* 0x000000ff0900720c */ /* 0x000fe40003f05300 */
[----:B-1----:R-:W-:-:S05]  /*9de0*/  I2FP.F32.U32 R2, R10 ;  /* 0x0000000a00027245 */ /* 0x002fca0000201000 */
[----:B------:R-:W-:-:S04]  /*9df0*/  FMUL R2, R2, UR4 ;  /* 0x0000000402027c20 */ /* 0x000fc80008400000 */
[----:B------:R1:W2:Y:S02]  /*9e00*/  F2I.U32.TRUNC.NTZ R14, R2 ;  /* 0x00000002000e7305 */ /* 0x0002a4000020f000 */
[----:B---34-:R-:W-:Y:S05]  /*9e10*/  @!P0 BRA `(.L_x_288) ;  /* 0x0000000000288947 */ /* 0x018fea0003800000 */
[----:B------:R-:W3:Y:S02]  /*9e20*/  LDC R3, c[0x0][0x634] ;  /* 0x00018d00ff037b82 */ /* 0x000ee40000000800 */
[----:B---3--:R-:W-:-:S05]  /*9e30*/  IADD3 R7, P0, R18, R3, RZ ;  /* 0x0000000312077210 */ /* 0x008fca0007f1e0ff */
[----:B------:R-:W-:-:S04]  /*9e40*/  IMAD.X R11, RZ, RZ, R17, P0 ;  /* 0x000000ffff0b7224 */ /* 0x000fc800000e0611 */
[----:B-1----:R-:W-:-:S04]  /*9e50*/  IMAD.WIDE.U32 R2, R11, R8, RZ ;  /* 0x000000080b027225 */ /* 0x002fc800078e00ff */
[----:B------:R-:W-:-:S04]  /*9e60*/  IMAD.WIDE.U32 R4, P0, R7, R9, R2 ;  /* 0x0000000907047225 */ /* 0x000fc80007800002 */
[----:B------:R-:W-:-:S04]  /*9e70*/  IMAD.WIDE.U32 R2, R7, R8, RZ ;  /* 0x0000000807027225 */ /* 0x000fc800078e00ff */
[----:B------:R-:W-:Y:S01]  /*9e80*/  IMAD.X R7, RZ, RZ, RZ, P0 ;  /* 0x000000ffff077224 */ /* 0x000fe200000e06ff */
[----:B------:R-:W-:Y:S01]  /*9e90*/  IADD3 RZ, P0, R3, R4, RZ ;  /* 0x0000000403ff7210 */ /* 0x000fe20007f1e0ff */
[----:B------:R-:W-:-:S04]  /*9ea0*/  IMAD.MOV.U32 R6, RZ, RZ, R5 ;  /* 0x000000ffff067224 */ /* 0x000fc800078e0005 */
[----:B------:R-:W-:-:S08]  /*9eb0*/  IMAD.WIDE.U32.X R6, R11, R9, R6, P0 ;  /* 0x000000090b067225 */ /* 0x000fd000000e0406 */
.L_x_288:
[----:B------:R-:W3:Y:S01]  /*9ec0*/  LDC.64 R26, c[0x0][0x640] ;  /* 0x00019000ff1a7b82 */ /* 0x000ee20000000a00 */
[-C--:B------:R-:W-:Y:S01]  /*9ed0*/  SHF.R.U64 R11, R6, R0.reuse, R7 ;  /* 0x00000000060b7219 */ /* 0x080fe20000001207 */
[----:B------:R-:W-:Y:S01]  /*9ee0*/  IMAD.MOV.U32 R19, RZ, RZ, R17 ;  /* 0x000000ffff137224 */ /* 0x000fe200078e0011 */
[----:B------:R-:W-:Y:S01]  /*9ef0*/  SHF.R.U32.HI R0, RZ, R0, R7 ;  /* 0x00000000ff007219 */ /* 0x000fe20000011607 */
[----:B--2---:R-:W-:Y:S01]  /*9f00*/  IMAD.MOV R14, RZ, RZ, -R14 ;  /* 0x000000ffff0e7224 */ /* 0x004fe200078e0a0e */
[----:B------:R-:W-:Y:S01]  /*9f10*/  IADD3 R5, P0, RZ, -R11, RZ ;  /* 0x8000000bff057210 */ /* 0x000fe20007f1e0ff */
[----:B------:R-:W-:Y:S01]  /*9f20*/  ULDC UR4, c[0x0][0x154] ;  /* 0x0000550000047ab9 */ /* 0x000fe20000000800 */
[----:B------:R-:W-:Y:S01]  /*9f30*/  IMAD.MOV.U32 R7, RZ, RZ, 0x1 ;  /* 0x00000001ff077424 */ /* 0x000fe200078e00ff */
[----:B------:R-:W2:Y:S01]  /*9f40*/  LDC R4, c[0x0][0x618] ;  /* 0x00018600ff047b82 */ /* 0x000ea20000000800 */
[----:B0-----:R-:W-:Y:S02]  /*9f50*/  IMAD R22, R15, R14, R10 ;  /* 0x0000000e0f167224 */ /* 0x001fe400078e020a */
[----:B------:R-:W-:-:S04]  /*9f60*/  IMAD.X R3, RZ, RZ, ~R0, P0 ;  /* 0x000000ffff037224 */ /* 0x000fc800000e0e00 */
[-C--:B------:R-:W-:Y:S01]  /*9f70*/  IMAD R0, R3, R12.reuse, RZ ;  /* 0x0000000c03007224 */ /* 0x080fe200078e02ff */
[----:B------:R-:W0:Y:S01]  /*9f80*/  LDC R6, c[0x0][0x608] ;  /* 0x00018200ff067b82 */ /* 0x000e220000000800 */
[----:B-1----:R-:W-:-:S04]  /*9f90*/  IMAD.WIDE.U32 R2, R5, R12, R18 ;  /* 0x0000000c05027225 */ /* 0x002fc800078e0012 */
[----:B------:R-:W-:Y:S01]  /*9fa0*/  IMAD R5, R5, R13, R0 ;  /* 0x0000000d05057224 */ /* 0x000fe200078e0200 */
[----:B------:R-:W-:Y:S02]  /*9fb0*/  I2FP.F32.U32 R0, R20 ;  /* 0x0000001400007245 */ /* 0x000fe40000201000 */
[----:B------:R-:W1:Y:S01]  /*9fc0*/  LDC R24, c[0x0][0x658] ;  /* 0x00019600ff187b82 */ /* 0x000e620000000800 */
[----:B------:R-:W-:Y:S01]  /*9fd0*/  IMAD.IADD R3, R3, 0x1, R5 ;  /* 0x0000000103037824 */ /* 0x000fe200078e0205 */
[----:B---3--:R-:W-:Y:S01]  /*9fe0*/  ISETP.NE.U32.AND P0, PT, R26, RZ, PT ;  /* 0x000000ff1a00720c */ /* 0x008fe20003f05070 */
[----:B------:R-:W-:Y:S01]  /*9ff0*/  FMUL R0, R0, UR4 ;  /* 0x0000000400007c20 */ /* 0x000fe20008400000 */
[----:B------:R-:W-:Y:S02]  /*a000*/  IMAD.MOV.U32 R5, RZ, RZ, -0x1 ;  /* 0xffffffffff057424 */ /* 0x000fe400078e00ff */
[----:B------:R-:W-:Y:S01]  /*a010*/  ISETP.NE.AND.EX P0, PT, R27, RZ, PT, P0 ;  /* 0x000000ff1b00720c */ /* 0x000fe20003f05300 */
[----:B------:R3:W4:Y:S01]  /*a020*/  F2I.U32.TRUNC.NTZ R12, R0 ;  /* 0x00000000000c7305 */ /* 0x000722000020f000 */
[----:B------:R-:W3:Y:S01]  /*a030*/  LDC R15, c[0x0][0x148] ;  /* 0x00005200ff0f7b82 */ /* 0x000ee20000000800 */
[----:B--2---:R-:W-:-:S02]  /*a040*/  SHF.R.U64 R10, R2, R4, R3 ;  /* 0x00000004020a7219 */ /* 0x004fc40000001203 */
[----:B------:R-:W-:-:S05]  /*a050*/  SHF.R.U32.HI R3, RZ, R4, R3 ;  /* 0x00000004ff037219 */ /* 0x000fca0000011603 */
[----:B------:R-:W2:Y:S01]  /*a060*/  LDC R14, c[0x0][0x600] ;  /* 0x00018000ff0e7b82 */ /* 0x000ea20000000800 */
[-CC-:B0-----:R-:W-:Y:S02]  /*a070*/  SHF.R.U64 R8, R10, R6.reuse, R3.reuse ;  /* 0x000000060a087219 */ /* 0x181fe40000001203 */
[----:B------:R-:W-:-:S05]  /*a080*/  SHF.R.U32.HI R3, RZ, R6, R3 ;  /* 0x00000006ff037219 */ /* 0x000fca0000011603 */
[----:B------:R-:W0:Y:S01]  /*a090*/  LDC R21, c[0x0][0x648] ;  /* 0x00019200ff157b82 */ /* 0x000e220000000800 */
[-CC-:B-1----:R-:W-:Y:S02]  /*a0a0*/  SHF.R.U64 R13, R8, R24.reuse, R3.reuse ;  /* 0x00000018080d7219 */ /* 0x182fe40000001203 */
[-C--:B------:R-:W-:Y:S02]  /*a0b0*/  SHF.L.U32 R5, R5, R24.reuse, RZ ;  /* 0x0000001805057219 */ /* 0x080fe400000006ff */
[-C--:B------:R-:W-:Y:S01]  /*a0c0*/  SHF.R.U32.HI R3, RZ, R24.reuse, R3 ;  /* 0x00000018ff037219 */ /* 0x080fe20000011603 */
[----:B------:R-:W-:Y:S01]  /*a0d0*/  IMAD.MOV.U32 R2, RZ, RZ, R13 ;  /* 0x000000ffff027224 */ /* 0x000fe200078e000d */
[----:B------:R-:W-:Y:S01]  /*a0e0*/  SHF.L.U32 R24, R7, R24, RZ ;  /* 0x0000001807187219 */ /* 0x000fe200000006ff */
[----:B------:R-:W1:Y:S01]  /*a0f0*/  LDC R25, c[0x0][0x638] ;  /* 0x00018e00ff197b82 */ /* 0x000e620000000800 */
[----:B------:R-:W-:-:S07]  /*a100*/  LOP3.LUT R19, RZ, R5, RZ, 0x33, !PT ;  /* 0x00000005ff137212 */ /* 0x000fce00078e33ff */
[----:B------:R-:W0:Y:S01]  /*a110*/  LDC R28, c[0x0][0x610] ;  /* 0x00018400ff1c7b82 */ /* 0x000e220000000800 */
[----:B----4-:R-:W-:Y:S05]  /*a120*/  @!P0 BRA `(.L_x_289) ;  /* 0x0000000000288947 */ /* 0x010fea0003800000 */
[----:B---3--:R-:W3:Y:S02]  /*a130*/  LDC R0, c[0x0][0x64c] ;  /* 0x00019300ff007b82 */ /* 0x008ee40000000800 */
[----:B---3--:R-:W-:-:S05]  /*a140*/  IADD3 R7, P0, R13, R0, RZ ;  /* 0x000000000d077210 */ /* 0x008fca0007f1e0ff */
        /* <DEDUP_REMOVED lines=8> */
.L_x_289:
[----:B------:R-:W4:Y:S01]  /*a1d0*/  LDC R4, c[0x0][0x65c] ;  /* 0x00019700ff047b82 */ /* 0x000f220000000800 */
[----:B0--3--:R-:W-:Y:S01]  /*a1e0*/  SHF.R.U64 R0, R2, R21, R3 ;  /* 0x0000001502007219 */ /* 0x009fe20000001203 */
[----:B--2---:R-:W-:Y:S01]  /*a1f0*/  VIADD R3, R14, 0xffffffff ;  /* 0xffffffff0e037836 */ /* 0x004fe20000000000 */
[----:B------:R-:W-:Y:S01]  /*a200*/  LOP3.LUT R19, R8, R19, RZ, 0xc0, !PT ;  /* 0x0000001308137212 */ /* 0x000fe200078ec0ff */
[----:B------:R-:W-:Y:S02]  /*a210*/  IMAD.MOV R12, RZ, RZ, -R12 ;  /* 0x000000ffff0c7224 */ /* 0x000fe400078e0a0c */
[----:B------:R-:W-:Y:S01]  /*a220*/  IMAD.MOV R2, RZ, RZ, -R0 ;  /* 0x000000ffff027224 */ /* 0x000fe200078e0a00 */
[----:B------:R-:W-:Y:S01]  /*a230*/  LOP3.LUT R3, R10, R3, RZ, 0xc0, !PT ;  /* 0x000000030a037212 */ /* 0x000fe200078ec0ff */
[----:B------:R-:W-:Y:S02]  /*a240*/  IMAD R19, R24, R0, R19 ;  /* 0x0000000018137224 */ /* 0x000fe400078e0213 */
[----:B-1----:R-:W-:-:S04]  /*a250*/  IMAD R0, R2, R25, R13 ;  /* 0x0000001902007224 */ /* 0x002fc800078e020d */
[----:B------:R-:W-:Y:S01]  /*a260*/  IMAD R2, R0, R14, R3 ;  /* 0x0000000e00027224 */ /* 0x000fe200078e0203 */
[----:B----4-:R-:W-:Y:S01]  /*a270*/  ISETP.NE.AND P0, PT, R4, 0x1, PT ;  /* 0x000000010400780c */ /* 0x010fe20003f05270 */
[----:B------:R-:W-:-:S05]  /*a280*/  IMAD.MOV.U32 R4, RZ, RZ, 0x1 ;  /* 0x00000001ff047424 */ /* 0x000fca00078e00ff */
[----:B------:R-:W-:-:S07]  /*a290*/  PRMT R0, R4, 0x7610, R0 ;  /* 0x0000761004007816 */ /* 0x000fce0000000000 */
[----:B------:R-:W-:-:S04]  /*a2a0*/  @P0 IMAD R22, R15, R12, R20 ;  /* 0x0000000c0f160224 */ /* 0x000fc800078e0214 */
[----:B------:R-:W-:-:S05]  /*a2b0*/  IMAD R19, R19, R28, R22 ;  /* 0x0000001c13137224 */ /* 0x000fca00078e0216 */
[----:B------:R-:W-:Y:S02]  /*a2c0*/  SEL R22, R2, R19, !P0 ;  /* 0x0000001302167207 */ /* 0x000fe40004000000 */
[----:B------:R-:W-:Y:S01]  /*a2d0*/  SEL R19, R19, R2, !P0 ;  /* 0x0000000213137207 */ /* 0x000fe20004000000 */
[----:B------:R-:W-:-:S07]  /*a2e0*/  IMAD.MOV.U32 R2, RZ, RZ, R11 ;  /* 0x000000ffff027224 */ /* 0x000fce00078e000b */
.L_x_287:
[----:B------:R-:W-:Y:S02]  /*a2f0*/  LOP3.LUT P0, RZ, R0, 0xff, RZ, 0xc0, !PT ;  /* 0x000000ff00ff7812 */ /* 0x000fe4000780c0ff */
[----:B------:R-:W-:-:S11]  /*a300*/  LOP3.LUT R173, R173, 0x1, RZ, 0x3c, !PT ;  /* 0x00000001adad7812 */ /* 0x000fd600078e3cff */
[----:B------:R-:W-:Y:S05]  /*a310*/  @P0 BRA `(.L_x_290) ;  /* 0xffffff70003c0947 */ /* 0x000fea000383ffff */
[----:B------:R-:W-:Y:S05]  /*a320*/  EXIT ;  /* 0x000000000000794d */ /* 0x000fea0003800000 */
.L_x_13:
[----:B------:R-:W-:-:S08]  /*a330*/  ISETP.NE.AND P0, PT, R0, RZ, PT ;  /* 0x000000ff0000720c */ /* 0x000fd00003f05270 */
[----:B0-----:R-:W0:-:S00]  /*a340*/  USETMAXREG.DEALLOC.CTAPOOL 0x28 ;  /* 0x00000028000079c8 */ /* 0x001e0000080e0500 */
[----:B------:R-:W-:Y:S05]  /*a350*/  @P0 EXIT ;  /* 0x000000000000094d */ /* 0x000fea0003800000 */
[----:B0-----:R-:W-:Y:S01]  /*a360*/  LOP3.LUT P0, RZ, R8, 0xff, RZ, 0xc0, !PT ;  /* 0x000000ff08ff7812 */ /* 0x001fe2000780c0ff */
[----:B------:R-:W-:Y:S02]  /*a370*/  IMAD.MOV.U32 R0, RZ, RZ, 0x1 ;  /* 0x00000001ff007424 */ /* 0x000fe400078e00ff */
[----:B------:R-:W-:-:S10]  /*a380*/  IMAD.MOV.U32 R7, RZ, RZ, RZ ;  /* 0x000000ffff077224 */ /* 0x000fd400078e00ff */
[----:B------:R-:W-:Y:S05]  /*a390*/  @!P0 BRA `(.L_x_291) ;  /* 0x0000000c001c8947 */ /* 0x000fea0003800000 */
[----:B------:R-:W-:Y:S01]  /*a3a0*/  LOP3.LUT P0, RZ, R4, 0x1f, RZ, 0xc0, !PT ;  /* 0x0000001f04ff7812 */ /* 0x000fe2000780c0ff */
[----:B------:R-:W-:Y:S01]  /*a3b0*/  ULDC UR5, c[0x0][0x658] ;  /* 0x0001960000057ab9 */ /* 0x000fe20000000800 */
[----:B------:R-:W-:Y:S01]  /*a3c0*/  UMOV UR6, 0xffffffff ;  /* 0xffffffff00067882 */ /* 0x000fe20000000000 */
[----:B------:R-:W-:Y:S01]  /*a3d0*/  BSSY B0, `(.L_x_291) ;  /* 0x00000c3000007945 */ /* 0x000fe20003800000 */
[----:B------:R-:W-:Y:S01]  /*a3e0*/  USHF.L.U32 UR6, UR6, UR5, URZ ;  /* 0x0000000506067299 */ /* 0x000fe2000800063f */
[C---:B------:R-:W-:Y:S01]  /*a3f0*/  ISETP.NE.AND P2, PT, R3.reuse, RZ, PT ;  /* 0x000000ff0300720c */ /* 0x040fe20003f45270 */
[----:B------:R-:W-:Y:S01]  /*a400*/  IMAD.MOV.U32 R8, RZ, RZ, 0x1 ;  /* 0x00000001ff087424 */ /* 0x000fe200078e00ff */
[----:B------:R-:W-:Y:S01]  /*a410*/  ISETP.NE.OR P0, PT, R3, RZ, !P0 ;  /* 0x000000ff0300720c */ /* 0x000fe20004705670 */
[----:B------:R-:W-:Y:S01]  /*a420*/  IMAD.MOV.U32 R0, RZ, RZ, 0x1 ;  /* 0x00000001ff007424 */ /* 0x000fe200078e00ff */
[----:B------:R-:W-:Y:S01]  /*a430*/  LOP3.LUT R6, R16, 0x2, RZ, 0xfc, !PT ;  /* 0x0000000210067812 */ /* 0x000fe200078efcff */
[----:B------:R-:W-:Y:S01]  /*a440*/  IMAD.MOV.U32 R7, RZ, RZ, RZ ;  /* 0x000000ffff077224 */ /* 0x000fe200078e00ff */
[----:B------:R-:W-:Y:S01]  /*a450*/  ULDC UR4, c[0x0][0x600] ;  /* 0x0001800000047ab9 */ /* 0x000fe20000000800 */
[----:B------:R-:W-:Y:S01]  /*a460*/  UMOV UR7, 0x1 ;  /* 0x0000000100077882 */ /* 0x000fe20000000000 */
[----:B------:R-:W-:-:S02]  /*a470*/  UIADD3 UR19, UR40, 0x1, URZ ;  /* 0x0000000128137890 */ /* 0x000fc4000fffe03f */
[----:B------:R-:W-:Y:S02]  /*a480*/  UIADD3 UR15, UR4, -0x1, URZ ;  /* 0xffffffff040f7890 */ /* 0x000fe4000fffe03f */
[----:B------:R-:W-:Y:S02]  /*a490*/  USHF.L.U32 UR17, UR7, UR5, URZ ;  /* 0x0000000507117299 */ /* 0x000fe4000800063f */
[----:B------:R-:W-:Y:S01]  /*a4a0*/  ULOP3.LUT UR16, URZ, UR6, URZ, 0x33, !UPT ;  /* 0x000000063f107292 */ /* 0x000fe2000f8e333f */
[----:B------:R-:W-:-:S11]  /*a4b0*/  ULDC.64 UR20, c[0x0][0x198] ;  /* 0x0000660000147ab9 */ /* 0x000fd60000000a00 */
.L_x_303:
[----:B------:R-:W-:-:S03]  /*a4c0*/  UMOV UR4, 0xffffffff ;  /* 0xffffffff00047882 */ /* 0x000fc60000000000 */
[----:B------:R-:W-:Y:S05]  /*a4d0*/  BRA.DIV UR4, `(.L_x_292) ;  /* 0x0000000e04bc7947 */ /* 0x000fea000b800000 */
[----:B------:R-:W-:-:S13]  /*a4e0*/  ELECT P6, URZ, PT ;  /* 0x00000000003f782f */ /* 0x000fda00038c0000 */
.L_x_315:
[----:B------:R-:W0:Y:S01]  /*a4f0*/  LDC R3, c[0x0][0x28c] ;  /* 0x0000a300ff037b82 */ /* 0x000e220000000800 */
[----:B------:R-:W-:Y:S01]  /*a500*/  BSSY B1, `(.L_x_293) ;  /* 0x0000037000017945 */ /* 0x000fe20003800000 */
[----:B0-----:R-:W-:-:S13]  /*a510*/  ISETP.LT.OR P6, PT, R3, 0x1, !P6 ;  /* 0x000000010300780c */ /* 0x001fda00077c1670 */
[----:B------:R-:W-:Y:S05]  /*a520*/  @P6 BRA `(.L_x_294) ;  /* 0x0000000000d06947 */ /* 0x000fea0003800000 */
[----:B------:R-:W-:Y:S02]  /*a530*/  IMAD.SHL.U32 R22, R22, 0x100, RZ ;  /* 0x0000010016167824 */ /* 0x000fe400078e00ff */
[----:B------:R-:W-:Y:S02]  /*a540*/  IMAD.SHL.U32 R19, R19, 0x40, RZ ;  /* 0x0000004013137824 */ /* 0x000fe400078e00ff */
[----:B------:R-:W-:Y:S02]  /*a550*/  IMAD.MOV.U32 R12, RZ, RZ, RZ ;  /* 0x000000ffff0c7224 */ /* 0x000fe400078e00ff */
[----:B------:R-:W-:Y:S02]  /*a560*/  IMAD.U32 R13, RZ, RZ, UR19 ;  /* 0x00000013ff0d7e24 */ /* 0x000fe4000f8e00ff */
[----:B------:R-:W-:Y:S02]  /*a570*/  IMAD.MOV.U32 R3, RZ, RZ, R0 ;  /* 0x000000ffff037224 */ /* 0x000fe400078e0000 */
[----:B------:R-:W-:-:S07]  /*a580*/  IMAD.MOV.U32 R4, RZ, RZ, R7 ;  /* 0x000000ffff047224 */ /* 0x000fce00078e0007 */
.L_x_298:
[----:B------:R-:W0:Y:S01]  /*a590*/  S2R R10, SR_CgaCtaId ;  /* 0x00000000000a7919 */ /* 0x000e220000008800 */
[----:B------:R-:W-:Y:S01]  /*a5a0*/  MOV R5, 0x400 ;  /* 0x0000040000057802 */ /* 0x000fe20000000f00 */
[----:B------:R-:W1:Y:S03]  /*a5b0*/  @!P2 LDC R9, c[0x0][0x500] ;  /* 0x00014000ff09ab82 */ /* 0x000e660000000800 */
[----:B0-----:R-:W-:Y:S02]  /*a5c0*/  LEA R11, R10, R5, 0x18 ;  /* 0x000000050a0b7211 */ /* 0x001fe400078ec0ff */
[----:B------:R-:W-:-:S03]  /*a5d0*/  SHF.L.U32 R5, R3, 0x1f, RZ ;  /* 0x0000001f03057819 */ /* 0x000fc600000006ff */
[----:B------:R-:W-:-:S04]  /*a5e0*/  IMAD R10, R4, 0x8, R11 ;  /* 0x00000008040a7824 */ /* 0x000fc800078e020b */
[----:B------:R-:W0:Y:S02]  /*a5f0*/  SYNCS.PHASECHK.TRANS64.TRYWAIT P1, [R10+URZ+0x18], R5 ;  /* 0x000018050a0075a7 */ /* 0x000e24000802017f */
[----:B01----:R-:W-:Y:S05]  /*a600*/  @!P1 BRA `(.L_x_295) ;  /* 0x0000000c00909947 */ /* 0x003fea0003800000 */
.L_x_316:
[----:B0-----:R-:W-:Y:S01]  /*a610*/  PRMT R5, R6, 0x9910, RZ ;  /* 0x0000991006057816 */ /* 0x001fe200000000ff */
[----:B------:R0:W-:Y:S03]  /*a620*/  @!P2 SYNCS.ARRIVE.TRANS64 RZ, [R10+URZ], R9 ;  /* 0x000000090affa9a7 */ /* 0x0001e6000800003f */
[----:B------:R-:W-:-:S13]  /*a630*/  ISETP.NE.AND P1, PT, R5, 0x2, PT ;  /* 0x000000020500780c */ /* 0x000fda0003f25270 */
[----:B0-----:R-:W-:Y:S05]  /*a640*/  @P1 BRA `(.L_x_296) ;  /* 0x0000000000041947 */ /* 0x001fea0003800000 */
[----:B------:R-:W-:Y:S01]  /*a650*/  BPT.TRAP 0x1 ;  /* 0x000000040000795c */ /* 0x000fe20000300000 */
.L_x_296:
[----:B------:R-:W-:Y:S05]  /*a660*/  @P0 BRA `(.L_x_297) ;  /* 0x0000000000040947 */ /* 0x000fea0003800000 */
[----:B------:R-:W-:Y:S01]  /*a670*/  BPT.TRAP 0x1 ;  /* 0x000000040000795c */ /* 0x000fe20000300000 */
.L_x_297:
[--C-:B------:R-:W-:Y:S01]  /*a680*/  IMAD R5, R4, 0x2000, R11.reuse ;  /* 0x0000200004057824 */ /* 0x100fe200078e020b */
[----:B------:R-:W-:Y:S01]  /*a690*/  R2UR UR9, R10 ;  /* 0x000000000a0972ca */ /* 0x000fe200000e0000 */
[C---:B------:R-:W-:Y:S01]  /*a6a0*/  IMAD R11, R4.reuse, 0x8000, R11 ;  /* 0x00008000040b7824 */ /* 0x040fe200078e020b */
[----:B------:R-:W-:Y:S01]  /*a6b0*/  UIADD3 UR4, UP0, UR20, 0xf0, URZ ;  /* 0x000000f014047890 */ /* 0x000fe2000ff1e03f */
[----:B------:R-:W-:Y:S01]  /*a6c0*/  VIADD R13, R13, 0xffffffff ;  /* 0xffffffff0d0d7836 */ /* 0x000fe20000000000 */
[----:B------:R-:W-:Y:S01]  /*a6d0*/  R2UR UR5, R5 ;  /* 0x00000000050572ca */ /* 0x000fe200000e0000 */
[----:B------:R-:W-:Y:S01]  /*a6e0*/  UIADD3 UR22, UP1, UR20, 0x1f0, URZ ;  /* 0x000001f014167890 */ /* 0x000fe2000ff3e03f */
[----:B------:R-:W-:Y:S01]  /*a6f0*/  R2UR UR8, R11 ;  /* 0x000000000b0872ca */ /* 0x000fe200000e0000 */
[----:B------:R-:W-:Y:S01]  /*a700*/  VIADD R4, R4, 0x1 ;  /* 0x0000000104047836 */ /* 0x000fe20000000000 */
[----:B------:R-:W-:Y:S01]  /*a710*/  R2UR UR11, R19 ;  /* 0x00000000130b72ca */ /* 0x000fe200000e0000 */
[----:B------:R-:W-:Y:S01]  /*a720*/  UIADD3.X UR23, URZ, UR21, URZ, UP1, !UPT ;  /* 0x000000153f177290 */ /* 0x000fe20008ffe43f */
[----:B------:R-:W-:Y:S01]  /*a730*/  R2UR UR10, R12 ;  /* 0x000000000c0a72ca */ /* 0x000fe200000e0000 */
[----:B------:R-:W-:Y:S01]  /*a740*/  UMOV UR6, 0x0 ;  /* 0x0000000000067882 */ /* 0x000fe20000000000 */
[----:B------:R-:W-:Y:S01]  /*a750*/  R2UR UR12, R2 ;  /* 0x00000000020c72ca */ /* 0x000fe200000e0000 */
[----:B------:R-:W-:Y:S01]  /*a760*/  UMOV UR7, 0x10000000 ;  /* 0x1000000000077882 */ /* 0x000fe20000000000 */
[----:B------:R-:W-:Y:S01]  /*a770*/  R2UR UR18, R22 ;  /* 0x00000000161272ca */ /* 0x000fe200000e0000 */
[----:B------:R-:W-:Y:S01]  /*a780*/  VIADD R12, R12, 0x20 ;  /* 0x000000200c0c7836 */ /* 0x000fe20000000000 */
[----:B------:R-:W-:Y:S01]  /*a790*/  ISETP.GT.AND P3, PT, R13, 0x1, PT ;  /* 0x000000010d00780c */ /* 0x000fe20003f64270 */
[----:B------:R-:W-:Y:S01]  /*a7a0*/  UIADD3 UR13, UR5, 0x100, URZ ;  /* 0x00000100050d7890 */ /* 0x000fe2000fffe03f */
[----:B------:R-:W-:Y:S01]  /*a7b0*/  ISETP.NE.AND P1, PT, R4, 0x3, PT ;  /* 0x000000030400780c */ /* 0x000fe20003f25270 */
[----:B------:R-:W-:-:S02]  /*a7c0*/  UIADD3.X UR5, URZ, UR21, URZ, UP0, !UPT ;  /* 0x000000153f057290 */ /* 0x000fc400087fe43f */
[----:B------:R-:W-:Y:S01]  /*a7d0*/  UIADD3 UR14, UR8, 0x6100, URZ ;  /* 0x00006100080e7890 */ /* 0x000fe2000fffe03f */
[----:B------:R-:W-:Y:S02]  /*a7e0*/  SEL R10, RZ, 0x1, P1 ;  /* 0x00000001ff0a7807 */ /* 0x000fe40000800000 */
[----:B------:R-:W-:Y:S01]  /*a7f0*/  UMOV UR8, UR13 ;  /* 0x0000000d00087c82 */ /* 0x000fe20008000000 */
[----:B------:R-:W-:Y:S02]  /*a800*/  SEL R4, R4, RZ, P1 ;  /* 0x000000ff04047207 */ /* 0x000fe40000800000 */
[----:B------:R-:W-:Y:S01]  /*a810*/  LOP3.LUT R3, R3, R10, RZ, 0x3c, !PT ;  /* 0x0000000a03037212 */ /* 0x000fe200078e3cff */
[----:B------:R0:W-:Y:S02]  /*a820*/  UTMALDG.3D [UR8], [UR4], desc[UR6] ;  /* 0x00000608040075b4 */ /* 0x0001e40008011000 */
[----:B0-----:R-:W-:Y:S01]  /*a830*/  UMOV UR8, UR14 ;  /* 0x0000000e00087c82 */ /* 0x001fe20008000000 */
[----:B------:R-:W-:-:S02]  /*a840*/  UMOV UR11, UR18 ;  /* 0x00000012000b7c82 */ /* 0x000fc40008000000 */
[----:B------:R0:W-:Y:S02]  /*a850*/  UTMALDG.3D [UR8], [UR22], desc[UR6] ;  /* 0x00000608160075b4 */ /* 0x0001e40008011000 */
[----:B0-----:R-:W-:Y:S05]  /*a860*/  @P3 BRA `(.L_x_298) ;  /* 0xfffffffc00483947 */ /* 0x001fea000383ffff */
.L_x_294:
[----:B------:R-:W-:Y:S05]  /*a870*/  BSYNC B1 ;  /* 0x0000000000017941 */ /* 0x000fea0003800000 */
.L_x_293:
[----:B------:R-:W2:Y:S01]  /*a880*/  LDL.64 R10, [R1] ;  /* 0x00000000010a7983 */ /* 0x000ea20000100a00 */
[----:B------:R-:W-:Y:S01]  /*a890*/  LOP3.LUT P4, RZ, R8, 0xff, RZ, 0xc0, !PT ;  /* 0x000000ff08ff7812 */ /* 0x000fe2000788c0ff */
[----:B------:R-:W-:Y:S01]  /*a8a0*/  VIADD R4, R7, UR40 ;  /* 0x0000002807047c36 */ /* 0x000fe20008000000 */
[----:B------:R-:W-:Y:S01]  /*a8b0*/  ULDC.64 UR4, c[0x0][0x650] ;  /* 0x0001940000047ab9 */ /* 0x000fe20000000a00 */
[----:B------:R-:W-:Y:S01]  /*a8c0*/  IMAD.U32 R7, RZ, RZ, UR40 ;  /* 0x00000028ff077e24 */ /* 0x000fe2000f8e00ff */
[----:B------:R-:W-:Y:S01]  /*a8d0*/  UISETP.GE.U32.AND UP0, UPT, UR40, 0x3, UPT ;  /* 0x000000032800788c */ /* 0x000fe2000bf06070 */
[----:B------:R-:W-:Y:S01]  /*a8e0*/  BSSY B1, `(.L_x_299) ;  /* 0x000006f000017945 */ /* 0x000fe20003800000 */
[----:B------:R-:W-:Y:S01]  /*a8f0*/  ISETP.GT.U32.AND P1, PT, R4, 0x2, PT ;  /* 0x000000020400780c */ /* 0x000fe20003f24070 */
[----:B------:R-:W-:Y:S01]  /*a900*/  IMAD.MOV.U32 R19, RZ, RZ, -0x1 ;  /* 0xffffffffff137424 */ /* 0x000fe200078e00ff */
[----:B------:R-:W-:Y:S01]  /*a910*/  PRMT R8, RZ, 0x7610, R8 ;  /* 0x00007610ff087816 */ /* 0x000fe20000000008 */
[----:B------:R-:W-:Y:S01]  /*a920*/  IMAD.MOV.U32 R22, RZ, RZ, -0x1 ;  /* 0xffffffffff167424 */ /* 0x000fe200078e00ff */
[----:B------:R-:W-:-:S02]  /*a930*/  ISETP.LT.U32.AND P1, PT, R7, 0x3, P1 ;  /* 0x000000030700780c */ /* 0x000fc40000f21070 */
[----:B------:R-:W-:Y:S01]  /*a940*/  PLOP3.LUT P3, PT, PT, PT, UP0, 0x80, 0x0 ;  /* 0x000000000000781c */ /* 0x000fe20003f6f008 */
[----:B------:R-:W0:Y:S01]  /*a950*/  @P4 S2R R3, SR_CgaCtaId ;  /* 0x0000000000034919 */ /* 0x000e220000008800 */
[----:B------:R-:W-:-:S04]  /*a960*/  @P4 MOV R2, 0x400 ;  /* 0x0000040000024802 */ /* 0x000fc80000000f00 */
[----:B0-----:R-:W-:Y:S01]  /*a970*/  @P4 LEA R5, R3, R2, 0x18 ;  /* 0x0000000203054211 */ /* 0x001fe200078ec0ff */
[----:B------:R-:W-:-:S03]  /*a980*/  IMAD.WIDE.U32 R2, R4, -0x55555555, RZ ;  /* 0xaaaaaaab04027825 */ /* 0x000fc600078e00ff */
[----:B------:R0:W-:Y:S01]  /*a990*/  @P4 SYNCS.ARRIVE.TRANS64.A1T0 RZ, [R5+URZ+0x68], RZ ;  /* 0x000068ff05ff49a7 */ /* 0x0001e2000810003f */
[----:B------:R-:W-:Y:S01]  /*a9a0*/  IMAD.MOV.U32 R2, RZ, RZ, -0x1 ;  /* 0xffffffffff027424 */ /* 0x000fe200078e00ff */
[----:B0-----:R-:W-:Y:S02]  /*a9b0*/  SHF.R.U32.HI R5, RZ, 0x1, R3 ;  /* 0x00000001ff057819 */ /* 0x001fe40000011603 */
[----:B------:R-:W-:-:S03]  /*a9c0*/  SEL R3, RZ, 0x1, !P1 ;  /* 0x00000001ff037807 */ /* 0x000fc60004800000 */
[----:B------:R-:W-:Y:S01]  /*a9d0*/  IMAD R7, R5, -0x3, R4 ;  /* 0xfffffffd05077824 */ /* 0x000fe200078e0204 */
[----:B------:R-:W-:Y:S02]  /*a9e0*/  LOP3.LUT R0, R0, R3, RZ, 0x3c, !PT ;  /* 0x0000000300007212 */ /* 0x000fe400078e3cff */
[----:B------:R-:W-:Y:S02]  /*a9f0*/  PRMT R3, RZ, 0x7610, R3 ;  /* 0x00007610ff037816 */ /* 0x000fe40000000003 */
[----:B------:R-:W-:Y:S02]  /*aa00*/  @P3 LOP3.LUT R0, R0, 0x1, R5, 0x78, !PT ;  /* 0x0000000100003812 */ /* 0x000fe400078e7805 */
[----:B--2---:R-:W-:-:S04]  /*aa10*/  IADD3 R18, P4, R18, R10, RZ ;  /* 0x0000000a12127210 */ /* 0x004fc80007f9e0ff */
[----:B------:R-:W-:Y:S01]  /*aa20*/  ISETP.GE.U32.AND P1, PT, R18, UR4, PT ;  /* 0x0000000412007c0c */ /* 0x000fe2000bf26070 */
[----:B------:R-:W-:-:S05]  /*aa30*/  IMAD.X R17, R17, 0x1, R23, P4 ;  /* 0x0000000111117824 */ /* 0x000fca00020e0617 */
[----:B------:R-:W-:-:S13]  /*aa40*/  ISETP.GE.U32.AND.EX P1, PT, R17, UR5, PT, P1 ;  /* 0x0000000511007c0c */ /* 0x000fda000bf26110 */
[----:B------:R-:W-:Y:S05]  /*aa50*/  @P1 BRA `(.L_x_300) ;  /* 0x00000004005c1947 */ /* 0x000fea0003800000 */
[----:B------:R-:W0:Y:S01]  /*aa60*/  S2R R11, SR_CTAID.X ;  /* 0x00000000000b7919 */ /* 0x000e220000002500 */
[----:B------:R-:W-:Y:S01]  /*aa70*/  ULDC.64 UR4, c[0x0][0x628] ;  /* 0x00018a0000047ab9 */ /* 0x000fe20000000a00 */
[----:B------:R-:W1:Y:S01]  /*aa80*/  LDC R12, c[0x0][0x144] ;  /* 0x00005100ff0c7b82 */ /* 0x000e620000000800 */
[----:B------:R-:W-:Y:S01]  /*aa90*/  ISETP.NE.U32.AND P1, PT, RZ, UR4, PT ;  /* 0x00000004ff007c0c */ /* 0x000fe2000bf25070 */
[----:B------:R-:W2:Y:S01]  /*aaa0*/  S2R R9, SR_CTAID.Y ;  /* 0x0000000000097919 */ /* 0x000ea20000002600 */
[----:B------:R-:W-:Y:S01]  /*aab0*/  ULDC UR6, c[0x0][0x150] ;  /* 0x0000540000067ab9 */ /* 0x000fe20000000800 */
[----:B------:R-:W-:Y:S01]  /*aac0*/  ULDC UR7, c[0x0][0x630] ;  /* 0x00018c0000077ab9 */ /* 0x000fe20000000800 */
[----:B------:R-:W-:Y:S01]  /*aad0*/  ISETP.NE.AND.EX P1, PT, RZ, UR5, PT, P1 ;  /* 0x00000005ff007c0c */ /* 0x000fe2000bf25310 */
[----:B------:R-:W-:Y:S01]  /*aae0*/  IMAD.MOV.U32 R2, RZ, RZ, R18 ;  /* 0x000000ffff027224 */ /* 0x000fe200078e0012 */
[----:B0-----:R-:W-:-:S05]  /*aaf0*/  I2FP.F32.U32 R3, R11 ;  /* 0x0000000b00037245 */ /* 0x001fca0000201000 */
[----:B------:R-:W-:Y:S01]  /*ab00*/  FMUL R14, R3, UR6 ;  /* 0x00000006030e7c20 */ /* 0x000fe20008400000 */
[----:B------:R-:W-:-:S05]  /*ab10*/  IMAD.MOV.U32 R3, RZ, RZ, R17 ;  /* 0x000000ffff037224 */ /* 0x000fca00078e0011 */
[----:B--2---:R-:W-:Y:S05]  /*ab20*/  @!P1 BRA `(.L_x_301) ;  /* 0x0000000000289947 */ /* 0x004fea0003800000 */
[----:B------:R-:W-:Y:S02]  /*ab30*/  ULDC UR6, c[0x0][0x634] ;  /* 0x00018d0000067ab9 */ /* 0x000fe40000000800 */
[----:B------:R-:W-:-:S05]  /*ab40*/  IADD3 R3, P1, R18, UR6, RZ ;  /* 0x0000000612037c10 */ /* 0x000fca000ff3e0ff */
[----:B------:R-:W-:-:S04]  /*ab50*/  IMAD.X R13, RZ, RZ, R17, P1 ;  /* 0x000000ffff0d7224 */ /* 0x000fc800008e0611 */
[----:B------:R-:W-:-:S04]  /*ab60*/  IMAD.WIDE.U32 R4, R13, UR4, RZ ;  /* 0x000000040d047c25 */ /* 0x000fc8000f8e00ff */
[----:B------:R-:W-:-:S04]  /*ab70*/  IMAD.WIDE.U32 R4, P1, R3, UR5, R4 ;  /* 0x0000000503047c25 */ /* 0x000fc8000f820004 */
[----:B------:R-:W-:-:S04]  /*ab80*/  IMAD.WIDE.U32 R2, R3, UR4, RZ ;  /* 0x0000000403027c25 */ /* 0x000fc8000f8e00ff */
[----:B------:R-:W-:Y:S01]  /*ab90*/  IMAD.MOV.U32 R2, RZ, RZ, R5 ;  /* 0x000000ffff027224 */ /* 0x000fe200078e0005 */
[----:B------:R-:W-:Y:S01]  /*aba0*/  IADD3 RZ, P3, R3, R4, RZ ;  /* 0x0000000403ff7210 */ /* 0x000fe20007f7e0ff */
[----:B------:R-:W-:-:S04]  /*abb0*/  IMAD.X R3, RZ, RZ, RZ, P1 ;  /* 0x000000ffff037224 */ /* 0x000fc800008e06ff */
[----:B------:R-:W-:-:S08]  /*abc0*/  IMAD.WIDE.U32.X R2, R13, UR5, R2, P3 ;  /* 0x000000050d027c25 */ /* 0x000fd000098e0402 */
.L_x_301:
[--C-:B------:R-:W-:Y:S01]  /*abd0*/  SHF.R.U64 R10, R2, UR7, R3.reuse ;  /* 0x00000007020a7c19 */ /* 0x100fe20008001203 */
[----:B------:R-:W0:Y:S01]  /*abe0*/  F2I.U32.TRUNC.NTZ R14, R14 ;  /* 0x0000000e000e7305 */ /* 0x000e22000020f000 */
[----:B------:R-:W-:Y:S01]  /*abf0*/  SHF.R.U32.HI R2, RZ, UR7, R3 ;  /* 0x00000007ff027c19 */ /* 0x000fe20008011603 */
[----:B------:R-:W-:Y:S01]  /*ac00*/  ULDC.64 UR4, c[0x0][0x620] ;  /* 0x0001880000047ab9 */ /* 0x000fe20000000a00 */
[----:B------:R-:W-:Y:S01]  /*ac10*/  IADD3 R5, P1, RZ, -R10, RZ ;  /* 0x8000000aff057210 */ /* 0x000fe20007f3e0ff */
[----:B------:R-:W-:Y:S01]  /*ac20*/  IMAD.MOV.U32 R3, RZ, RZ, R17 ;  /* 0x000000ffff037224 */ /* 0x000fe200078e0011 */
[----:B------:R-:W-:-:S03]  /*ac30*/  ULDC.64 UR6, c[0x0][0x640] ;  /* 0x0001900000067ab9 */ /* 0x000fc60000000a00 */
[----:B------:R-:W-:Y:S01]  /*ac40*/  IMAD.X R2, RZ, RZ, ~R2, P1 ;  /* 0x000000ffff027224 */ /* 0x000fe200008e0e02 */
[----:B------:R-:W-:-:S03]  /*ac50*/  ISETP.NE.U32.AND P1, PT, RZ, UR6, PT ;  /* 0x00000006ff007c0c */ /* 0x000fc6000bf25070 */
[----:B------:R-:W-:Y:S01]  /*ac60*/  IMAD R4, R2, UR4, RZ ;  /* 0x0000000402047c24 */ /* 0x000fe2000f8e02ff */
[----:B------:R-:W-:Y:S01]  /*ac70*/  ISETP.NE.AND.EX P1, PT, RZ, UR7, PT, P1 ;  /* 0x00000007ff007c0c */ /* 0x000fe2000bf25310 */
[----:B------:R-:W-:-:S04]  /*ac80*/  IMAD.MOV.U32 R2, RZ, RZ, R18 ;  /* 0x000000ffff027224 */ /* 0x000fc800078e0012 */
[----:B------:R-:W-:Y:S01]  /*ac90*/  IMAD.WIDE.U32 R2, R5, UR4, R2 ;  /* 0x0000000405027c25 */ /* 0x000fe2000f8e0002 */
[----:B------:R-:W-:-:S03]  /*aca0*/  ULDC UR4, c[0x0][0x618] ;  /* 0x0001860000047ab9 */ /* 0x000fc60000000800 */
[----:B------:R-:W-:Y:S01]  /*acb0*/  IMAD R5, R5, UR5, R4 ;  /* 0x0000000505057c24 */ /* 0x000fe2000f8e0204 */
[----:B------:R-:W-:Y:S01]  /*acc0*/  ULDC UR5, c[0x0][0x154] ;  /* 0x0000550000057ab9 */ /* 0x000fe20000000800 */
[----:B0-----:R-:W-:Y:S02]  /*acd0*/  IMAD.MOV R4, RZ, RZ, -R14 ;  /* 0x000000ffff047224 */ /* 0x001fe400078e0a0e */
[----:B------:R-:W0:Y:S01]  /*ace0*/  LDC R14, c[0x0][0x148] ;  /* 0x00005200ff0e7b82 */ /* 0x000e220000000800 */
[----:B------:R-:W-:Y:S02]  /*acf0*/  IMAD.IADD R3, R3, 0x1, R5 ;  /* 0x0000000103037824 */ /* 0x000fe400078e0205 */
[----:B-1----:R-:W-:Y:S01]  /*ad00*/  IMAD R11, R12, R4, R11 ;  /* 0x000000040c0b7224 */ /* 0x002fe200078e020b */
[----:B------:R-:W-:Y:S02]  /*ad10*/  I2FP.F32.U32 R4, R9 ;  /* 0x0000000900047245 */ /* 0x000fe40000201000 */
[----:B------:R-:W-:-:S02]  /*ad20*/  SHF.R.U64 R12, R2, UR4, R3 ;  /* 0x00000004020c7c19 */ /* 0x000fc40008001203 */
[----:B------:R-:W-:Y:S01]  /*ad30*/  SHF.R.U32.HI R3, RZ, UR4, R3 ;  /* 0x00000004ff037c19 */ /* 0x000fe20008011603 */
[----:B------:R-:W-:Y:S01]  /*ad40*/  FMUL R4, R4, UR5 ;  /* 0x0000000504047c20 */ /* 0x000fe20008400000 */
[----:B------:R-:W-:Y:S02]  /*ad50*/  ULDC UR4, c[0x0][0x608] ;  /* 0x0001820000047ab9 */ /* 0x000fe40000000800 */
[--C-:B------:R-:W-:Y:S01]  /*ad60*/  SHF.R.U64 R15, R12, UR4, R3.reuse ;  /* 0x000000040c0f7c19 */ /* 0x100fe20008001203 */
[----:B------:R1:W2:Y:S01]  /*ad70*/  F2I.U32.TRUNC.NTZ R20, R4 ;  /* 0x0000000400147305 */ /* 0x0002a2000020f000 */
[----:B------:R-:W-:Y:S01]  /*ad80*/  SHF.R.U32.HI R2, RZ, UR4, R3 ;  /* 0x00000004ff027c19 */ /* 0x000fe20008011603 */
[----:B------:R-:W-:-:S03]  /*ad90*/  ULDC UR4, c[0x0][0x658] ;  /* 0x0001960000047ab9 */ /* 0x000fc60000000800 */
[--C-:B------:R-:W-:Y:S02]  /*ada0*/  SHF.R.U64 R13, R15, UR4, R2.reuse ;  /* 0x000000040f0d7c19 */ /* 0x100fe40008001202 */
[----:B------:R-:W-:-:S03]  /*adb0*/  SHF.R.U32.HI R19, RZ, UR4, R2 ;  /* 0x00000004ff137c19 */ /* 0x000fc60008011602 */
[----:B------:R-:W-:Y:S02]  /*adc0*/  IMAD.MOV.U32 R2, RZ, RZ, R13 ;  /* 0x000000ffff027224 */ /* 0x000fe400078e000d */
[----:B------:R-:W-:Y:S01]  /*add0*/  IMAD.MOV.U32 R3, RZ, RZ, R19 ;  /* 0x000000ffff037224 */ /* 0x000fe200078e0013 */
[----:B-1----:R-:W-:Y:S06]  /*ade0*/  @!P1 BRA `(.L_x_302) ;  /* 0x0000000000289947 */ /* 0x002fec0003800000 */
        /* <DEDUP_REMOVED lines=10> */
.L_x_302:
[----:B------:R-:W1:Y:S01]  /*ae90*/  LDC R4, c[0x0][0x65c] ;  /* 0x00019700ff047b82 */ /* 0x000e620000000800 */
[----:B------:R-:W-:Y:S01]  /*aea0*/  ULDC UR4, c[0x0][0x648] ;  /* 0x0001920000047ab9 */ /* 0x000fe20000000800 */
[----:B------:R-:W-:Y:S01]  /*aeb0*/  LOP3.LUT R15, R15, UR16, RZ, 0xc0, !PT ;  /* 0x000000100f0f7c12 */ /* 0x000fe2000f8ec0ff */
[----:B--2---:R-:W-:Y:S01]  /*aec0*/  IMAD.MOV R20, RZ, RZ, -R20 ;  /* 0x000000ffff147224 */ /* 0x004fe200078e0a14 */
[----:B------:R-:W-:Y:S01]  /*aed0*/  SHF.R.U64 R2, R2, UR4, R3 ;  /* 0x0000000402027c19 */ /* 0x000fe20008001203 */
[----:B------:R-:W-:Y:S01]  /*aee0*/  ULDC UR4, c[0x0][0x638] ;  /* 0x00018e0000047ab9 */ /* 0x000fe20000000800 */
[----:B------:R-:W-:Y:S01]  /*aef0*/  LOP3.LUT R12, R12, UR15, RZ, 0xc0, !PT ;  /* 0x0000000f0c0c7c12 */ /* 0x000fe2000f8ec0ff */
[----:B------:R-:W-:Y:S01]  /*af00*/  ULDC UR5, c[0x0][0x610] ;  /* 0x0001840000057ab9 */ /* 0x000fe20000000800 */
[----:B------:R-:W-:Y:S01]  /*af10*/  IMAD.MOV.U32 R3, RZ, RZ, 0x1 ;  /* 0x00000001ff037424 */ /* 0x000fe200078e00ff */
[----:B-1----:R-:W-:Y:S01]  /*af20*/  ISETP.NE.AND P1, PT, R4, 0x1, PT ;  /* 0x000000010400780c */ /* 0x002fe20003f25270 */
[----:B------:R-:W-:-:S02]  /*af30*/  IMAD.MOV R4, RZ, RZ, -R2 ;  /* 0x000000ffff047224 */ /* 0x000fc400078e0a02 */
[----:B------:R-:W-:Y:S02]  /*af40*/  IMAD R2, R2, UR17, R15 ;  /* 0x0000001102027c24 */ /* 0x000fe4000f8e020f */
[----:B------:R-:W-:Y:S01]  /*af50*/  IMAD R13, R4, UR4, R13 ;  /* 0x00000004040d7c24 */ /* 0x000fe2000f8e020d */
[----:B------:R-:W-:-:S07]  /*af60*/  ULDC UR4, c[0x0][0x600] ;  /* 0x0001800000047ab9 */ /* 0x000fce0000000800 */
[----:B0-----:R-:W-:-:S04]  /*af70*/  @P1 IMAD R11, R14, R20, R9 ;  /* 0x000000140e0b1224 */ /* 0x001fc800078e0209 */
[----:B------:R-:W-:Y:S02]  /*af80*/  IMAD R11, R2, UR5, R11 ;  /* 0x00000005020b7c24 */ /* 0x000fe4000f8e020b */
[----:B------:R-:W-:-:S05]  /*af90*/  IMAD R2, R13, UR4, R12 ;  /* 0x000000040d027c24 */ /* 0x000fca000f8e020c */
[----:B------:R-:W-:Y:S02]  /*afa0*/  SEL R22, R2, R11, !P1 ;  /* 0x0000000b02167207 */ /* 0x000fe40004800000 */
[----:B------:R-:W-:Y:S01]  /*afb0*/  SEL R19, R11, R2, !P1 ;  /* 0x000000020b137207 */ /* 0x000fe20004800000 */
[----:B------:R-:W-:-:S07]  /*afc0*/  IMAD.MOV.U32 R2, RZ, RZ, R10 ;  /* 0x000000ffff027224 */ /* 0x000fce00078e000a */
.L_x_300:
[----:B------:R-:W-:Y:S05]  /*afd0*/  BSYNC B1 ;  /* 0x0000000000017941 */ /* 0x000fea0003800000 */
.L_x_299:
[----:B------:R-:W-:-:S13]  /*afe0*/  LOP3.LUT P1, RZ, R3, 0xff, RZ, 0xc0, !PT ;  /* 0x000000ff03ff7812 */ /* 0x000fda000782c0ff */
[----:B------:R-:W-:Y:S05]  /*aff0*/  @P1 BRA `(.L_x_303) ;  /* 0xfffffff400301947 */ /* 0x000fea000383ffff */
[----:B------:R-:W-:Y:S05]  /*b000*/  BSYNC B0 ;  /* 0x0000000000007941 */ /* 0x000fea0003800000 */
.L_x_291:
[----:B------:R-:W-:-:S03]  /*b010*/  UMOV UR4, 0xffffffff ;  /* 0xffffffff00047882 */ /* 0x000fc60000000000 */
[----:B------:R-:W-:Y:S05]  /*b020*/  BRA.DIV UR4, `(.L_x_304) ;  /* 0x00000006041c7947 */ /* 0x000fea000b800000 */
[----:B------:R-:W-:-:S13]  /*b030*/  ELECT P6, URZ, PT ;  /* 0x00000000003f782f */ /* 0x000fda00038c0000 */
.L_x_319:
[----:B------:R-:W-:Y:S04]  /*b040*/  BSSY B0, `(.L_x_305) ;  /* 0x0000022000007945 */ /* 0x000fe80003800000 */
[----:B------:R-:W-:Y:S05]  /*b050*/  @!P6 BRA `(.L_x_306) ;  /* 0x000000000080e947 */ /* 0x000fea0003800000 */
[----:B------:R-:W-:-:S04]  /*b060*/  LOP3.LUT R16, R16, 0x2, RZ, 0xfc, !PT ;  /* 0x0000000210107812 */ /* 0x000fc800078efcff */
[----:B------:R-:W-:-:S13]  /*b070*/  ISETP.NE.AND P0, PT, R16, 0x3, PT ;  /* 0x000000031000780c */ /* 0x000fda0003f05270 */
[----:B------:R-:W-:Y:S05]  /*b080*/  @!P0 BRA `(.L_x_307) ;  /* 0x0000000000048947 */ /* 0x000fea0003800000 */
[----:B------:R-:W-:Y:S01]  /*b090*/  BPT.TRAP 0x1 ;  /* 0x000000040000795c */ /* 0x000fe20000300000 */
.L_x_307:
[----:B------:R-:W0:Y:S01]  /*b0a0*/  S2R R3, SR_CgaCtaId ;  /* 0x0000000000037919 */ /* 0x000e220000008800 */
[----:B------:R-:W-:Y:S02]  /*b0b0*/  MOV R2, 0x400 ;  /* 0x0000040000027802 */ /* 0x000fe40000000f00 */
[----:B------:R-:W-:Y:S02]  /*b0c0*/  SHF.L.U32 R4, R0, 0x1f, RZ ;  /* 0x0000001f00047819 */ /* 0x000fe400000006ff */
[----:B0-----:R-:W-:-:S05]  /*b0d0*/  LEA R2, R3, R2, 0x18 ;  /* 0x0000000203027211 */ /* 0x001fca00078ec0ff */
[----:B------:R-:W-:-:S04]  /*b0e0*/  VIADD R2, R2, 0x18 ;  /* 0x0000001802027836 */ /* 0x000fc80000000000 */
[C---:B------:R-:W-:Y:S02]  /*b0f0*/  IMAD R9, R7.reuse, 0x8, R2 ;  /* 0x0000000807097824 */ /* 0x040fe400078e0202 */
[----:B------:R-:W-:Y:S02]  /*b100*/  VIADD R7, R7, 0x1 ;  /* 0x0000000107077836 */ /* 0x000fe40000000000 */
[----:B------:R-:W0:Y:S03]  /*b110*/  SYNCS.PHASECHK.TRANS64.TRYWAIT P0, [R9+URZ], R4 ;  /* 0x00000004090075a7 */ /* 0x000e26000800017f */
[----:B------:R-:W-:-:S04]  /*b120*/  ISETP.NE.AND P1, PT, R7, 0x3, PT ;  /* 0x000000030700780c */ /* 0x000fc80003f25270 */
[----:B------:R-:W-:Y:S02]  /*b130*/  SEL R3, RZ, 0x1, P1 ;  /* 0x00000001ff037807 */ /* 0x000fe40000800000 */
[----:B------:R-:W-:Y:S02]  /*b140*/  SEL R7, R7, RZ, P1 ;  /* 0x000000ff07077207 */ /* 0x000fe40000800000 */
[----:B------:R-:W-:-:S03]  /*b150*/  LOP3.LUT R11, R0, R3, RZ, 0x3c, !PT ;  /* 0x00000003000b7212 */ /* 0x000fc600078e3cff */
[----:B------:R-:W-:Y:S01]  /*b160*/  IMAD R6, R7, 0x8, R2 ;  /* 0x0000000807067824 */ /* 0x000fe200078e0202 */
[----:B------:R-:W-:Y:S01]  /*b170*/  SHF.L.U32 R5, R11, 0x1f, RZ ;  /* 0x0000001f0b057819 */ /* 0x000fe200000006ff */
[----:B0-----:R-:W-:Y:S06]  /*b180*/  @!P0 BRA `(.L_x_308) ;  /* 0x0000000000e48947 */ /* 0x001fec0003800000 */
.L_x_320:
[----:B------:R-:W1:Y:S01]  /*b190*/  SYNCS.PHASECHK.TRANS64.TRYWAIT P0, [R6+URZ], R5 ;  /* 0x00000005060075a7 */ /* 0x000e62000800017f */
[----:B------:R-:W-:-:S05]  /*b1a0*/  VIADD R0, R7, 0x1 ;  /* 0x0000000107007836 */ /* 0x000fca0000000000 */
[----:B------:R-:W-:-:S04]  /*b1b0*/  ISETP.NE.AND P1, PT, R0, 0x3, PT ;  /* 0x000000030000780c */ /* 0x000fc80003f25270 */
[----:B0-----:R-:W-:Y:S02]  /*b1c0*/  SEL R4, RZ, 0x1, P1 ;  /* 0x00000001ff047807 */ /* 0x001fe40000800000 */
[----:B------:R-:W-:Y:S02]  /*b1d0*/  SEL R3, R0, RZ, P1 ;  /* 0x000000ff00037207 */ /* 0x000fe40000800000 */
[----:B------:R-:W-:Y:S01]  /*b1e0*/  LOP3.LUT R0, R11, R4, RZ, 0x3c, !PT ;  /* 0x000000040b007212 */ /* 0x000fe200078e3cff */
[----:B-1----:R-:W-:Y:S06]  /*b1f0*/  @!P0 BRA `(.L_x_309) ;  /* 0x0000000000dc8947 */ /* 0x002fec0003800000 */
.L_x_321:
[----:B------:R-:W-:Y:S01]  /*b200*/  IMAD R3, R3, 0x8, R2 ;  /* 0x0000000803037824 */ /* 0x000fe200078e0202 */
[----:B------:R-:W-:-:S07]  /*b210*/  SHF.L.U32 R0, R0, 0x1f, RZ ;  /* 0x0000001f00007819 */ /* 0x000fce00000006ff */
.L_x_310:
[----:B-1----:R1:W2:Y:S02]  /*b220*/  SYNCS.PHASECHK.TRANS64.TRYWAIT P0, [R3+URZ], R0 ;  /* 0x00000000030075a7 */ /* 0x0022a4000800017f */
[----:B--2---:R-:W-:Y:S05]  /*b230*/  @!P0 NANOSLEEP.SYNCS 0x989680 ;  /* 0x009896800000895d */ /* 0x004fea0003900000 */
[----:B------:R-:W2:Y:S02]  /*b240*/  @!P0 SYNCS.PHASECHK.TRANS64 P0, [R3+URZ], R0 ;  /* 0x00000000030085a7 */ /* 0x000ea4000800007f */
[----:B--2---:R-:W-:Y:S05]  /*b250*/  @!P0 BRA `(.L_x_310) ;  /* 0xfffffffc00f08947 */ /* 0x004fea000383ffff */
.L_x_306:
[----:B------:R-:W-:Y:S05]  /*b260*/  BSYNC B0 ;  /* 0x0000000000007941 */ /* 0x000fea0003800000 */
.L_x_305:
[----:B------:R-:W-:Y:S05]  /*b270*/  EXIT ;  /* 0x000000000000794d */ /* 0x000fea0003800000 */
.L_x_15:
[----:B-1----:R1:W2:Y:S02]  /*b280*/  SYNCS.PHASECHK.TRANS64.TRYWAIT P0, [R159+URZ], R0 ;  /* 0x000000009f0075a7 */ /* 0x0022a4000800017f */
[----:B--2---:R-:W-:Y:S05]  /*b290*/  @!P0 NANOSLEEP.SYNCS 0x989680 ;  /* 0x009896800000895d */ /* 0x004fea0003900000 */
[----:B------:R-:W2:Y:S02]  /*b2a0*/  @!P0 SYNCS.PHASECHK.TRANS64 P0, [R159+URZ], R0 ;  /* 0x000000009f0085a7 */ /* 0x000ea4000800007f */
[----:B--2---:R-:W-:Y:S05]  /*b2b0*/  @!P0 BRA `(.L_x_15) ;  /* 0xfffffffc00f08947 */ /* 0x004fea000383ffff */
[----:B------:R-:W-:Y:S05]  /*b2c0*/  BRA `(.L_x_311) ;  /* 0xffffff6000647947 */ /* 0x000fea000383ffff */
.L_x_20:
[----:B--2---:R2:W3:Y:S02]  /*b2d0*/  SYNCS.PHASECHK.TRANS64.TRYWAIT P1, [R3+URZ], R0 ;  /* 0x00000000030075a7 */ /* 0x0044e4000802017f */
[----:B---3--:R-:W-:Y:S05]  /*b2e0*/  @!P1 NANOSLEEP.SYNCS 0x989680 ;  /* 0x009896800000995d */ /* 0x008fea0003900000 */
[----:B------:R-:W3:Y:S02]  /*b2f0*/  @!P1 SYNCS.PHASECHK.TRANS64 P1, [R3+URZ], R0 ;  /* 0x00000000030095a7 */ /* 0x000ee4000802007f */
[----:B---3--:R-:W-:Y:S05]  /*b300*/  @!P1 BRA `(.L_x_20) ;  /* 0xfffffffc00f09947 */ /* 0x008fea000383ffff */
[----:B------:R-:W-:Y:S05]  /*b310*/  BRA `(.L_x_19) ;  /* 0xffffff6000d07947 */ /* 0x000fea000383ffff */
.L_x_25:
[----:B--2---:R-:W-:-:S04]  /*b320*/  IMAD.U32 R4, RZ, RZ, UR4 ;  /* 0x00000004ff047e24 */ /* 0x004fc8000f8e00ff */
[----:B------:R2:W3:Y:S03]  /*b330*/  SYNCS.PHASECHK.TRANS64.TRYWAIT P1, [R4+URZ], R3 ;  /* 0x00000003040075a7 */ /* 0x0004e6000802017f */
[----:B---3--:R-:W-:Y:S05]  /*b340*/  @!P1 NANOSLEEP.SYNCS 0x989680 ;  /* 0x009896800000995d */ /* 0x008fea0003900000 */
[----:B------:R-:W3:Y:S02]  /*b350*/  @!P1 SYNCS.PHASECHK.TRANS64 P1, [R4+URZ], R3 ;  /* 0x00000003040095a7 */ /* 0x000ee4000802007f */
[----:B---3--:R-:W-:Y:S05]  /*b360*/  @!P1 BRA `(.L_x_25) ;  /* 0xfffffffc00ec9947 */ /* 0x008fea000383ffff */
[----:B------:R-:W-:Y:S05]  /*b370*/  BRA `(.L_x_24) ;  /* 0xffffff6400ac7947 */ /* 0x000fea000383ffff */
.L_x_31:
[----:B-1----:R1:W2:Y:S02]  /*b380*/  SYNCS.PHASECHK.TRANS64.TRYWAIT P0, [R159+URZ+0x10], R0 ;  /* 0x000010009f0075a7 */ /* 0x0022a4000800017f */
[----:B--2---:R-:W-:Y:S05]  /*b390*/  @!P0 NANOSLEEP.SYNCS 0x989680 ;  /* 0x009896800000895d */ /* 0x004fea0003900000 */
[----:B------:R-:W2:Y:S02]  /*b3a0*/  @!P0 SYNCS.PHASECHK.TRANS64 P0, [R159+URZ+0x10], R0 ;  /* 0x000010009f0085a7 */ /* 0x000ea4000800007f */
[----:B--2---:R-:W-:Y:S05]  /*b3b0*/  @!P0 BRA `(.L_x_31) ;  /* 0xfffffffc00f08947 */ /* 0x004fea000383ffff */
[----:B------:R-:W-:Y:S05]  /*b3c0*/  BRA `(.L_x_312) ;  /* 0xffffff6800f07947 */ /* 0x000fea000383ffff */
.L_x_292:
[----:B------:R-:W-:Y:S01]  /*b3d0*/  BSSY B1, `(.L_x_313) ;  /* 0x0000006000017945 */ /* 0x000fe20003800000 */
[----:B------:R-:W-:-:S07]  /*b3e0*/  IMAD.MOV.U32 R15, RZ, RZ, -0x1 ;  /* 0xffffffffff0f7424 */ /* 0x000fce00078e00ff */
[----:B-----5:R-:W-:Y:S05]  /*b3f0*/  WARPSYNC.COLLECTIVE R15, `(.L_x_314) ;  /* 0x000000000f0c7348 */ /* 0x020fea0003c00000 */
[----:B------:R-:W-:Y:S02]  /*b400*/  ELECT P6, UR62, PT ;  /* 0x00000000003e782f */ /* 0x000fe400038c0000 */
[----:B------:R-:W-:Y:S01]  /*b410*/  MOV R14, UR62 ;  /* 0x0000003e000e7c02 */ /* 0x000fe20008000f00 */
[----:B-----5:R-:W-:Y:S10]  /*b420*/  ENDCOLLECTIVE ;  /* 0x000000000000791b */ /* 0x020ff40003800000 */
.L_x_314:
[----:B------:R-:W-:Y:S05]  /*b430*/  BSYNC B1 ;  /* 0x0000000000017941 */ /* 0x000fea0003800000 */
.L_x_313:
[----:B------:R-:W-:Y:S05]  /*b440*/  BRA `(.L_x_315) ;  /* 0xfffffff000287947 */ /* 0x000fea000383ffff */
.L_x_295:
[----:B0-----:R0:W1:Y:S02]  /*b450*/  SYNCS.PHASECHK.TRANS64.TRYWAIT P1, [R10+URZ+0x18], R5 ;  /* 0x000018050a0075a7 */ /* 0x001064000802017f */
[----:B-1----:R-:W-:Y:S05]  /*b460*/  @!P1 NANOSLEEP.SYNCS 0x989680 ;  /* 0x009896800000995d */ /* 0x002fea0003900000 */
[----:B------:R-:W1:Y:S02]  /*b470*/  @!P1 SYNCS.PHASECHK.TRANS64 P1, [R10+URZ+0x18], R5 ;  /* 0x000018050a0095a7 */ /* 0x000e64000802007f */
[----:B-1----:R-:W-:Y:S05]  /*b480*/  @!P1 BRA `(.L_x_295) ;  /* 0xfffffffc00f09947 */ /* 0x002fea000383ffff */
[----:B------:R-:W-:Y:S05]  /*b490*/  BRA `(.L_x_316) ;  /* 0xfffffff0005c7947 */ /* 0x000fea000383ffff */
.L_x_304:
[----:B------:R-:W-:Y:S01]  /*b4a0*/  BSSY B0, `(.L_x_317) ;  /* 0x0000006000007945 */ /* 0x000fe20003800000 */
[----:B------:R-:W-:-:S07]  /*b4b0*/  IMAD.MOV.U32 R15, RZ, RZ, -0x1 ;  /* 0xffffffffff0f7424 */ /* 0x000fce00078e00ff */
[----:B-----5:R-:W-:Y:S05]  /*b4c0*/  WARPSYNC.COLLECTIVE R15, `(.L_x_318) ;  /* 0x000000000f0c7348 */ /* 0x020fea0003c00000 */
[----:B------:R-:W-:Y:S02]  /*b4d0*/  ELECT P6, UR62, PT ;  /* 0x00000000003e782f */ /* 0x000fe400038c0000 */
[----:B------:R-:W-:Y:S01]  /*b4e0*/  MOV R14, UR62 ;  /* 0x0000003e000e7c02 */ /* 0x000fe20008000f00 */
[----:B-----5:R-:W-:Y:S10]  /*b4f0*/  ENDCOLLECTIVE ;  /* 0x000000000000791b */ /* 0x020ff40003800000 */
.L_x_318:
[----:B------:R-:W-:Y:S05]  /*b500*/  BSYNC B0 ;  /* 0x0000000000007941 */ /* 0x000fea0003800000 */
.L_x_317:
[----:B------:R-:W-:Y:S05]  /*b510*/  BRA `(.L_x_319) ;  /* 0xfffffff800c87947 */ /* 0x000fea000383ffff */
.L_x_308:
[----:B0-----:R0:W1:Y:S02]  /*b520*/  SYNCS.PHASECHK.TRANS64.TRYWAIT P0, [R9+URZ], R4 ;  /* 0x00000004090075a7 */ /* 0x001064000800017f */
[----:B-1----:R-:W-:Y:S05]  /*b530*/  @!P0 NANOSLEEP.SYNCS 0x989680 ;  /* 0x009896800000895d */ /* 0x002fea0003900000 */
[----:B------:R-:W1:Y:S02]  /*b540*/  @!P0 SYNCS.PHASECHK.TRANS64 P0, [R9+URZ], R4 ;  /* 0x00000004090085a7 */ /* 0x000e64000800007f */
[----:B-1----:R-:W-:Y:S05]  /*b550*/  @!P0 BRA `(.L_x_308) ;  /* 0xfffffffc00f08947 */ /* 0x002fea000383ffff */
[----:B------:R-:W-:Y:S05]  /*b560*/  BRA `(.L_x_320) ;  /* 0xfffffffc00087947 */ /* 0x000fea000383ffff */
.L_x_309:
[----:B0-----:R0:W1:Y:S02]  /*b570*/  SYNCS.PHASECHK.TRANS64.TRYWAIT P0, [R6+URZ], R5 ;  /* 0x00000005060075a7 */ /* 0x001064000800017f */
[----:B-1----:R-:W-:Y:S05]  /*b580*/  @!P0 NANOSLEEP.SYNCS 0x989680 ;  /* 0x009896800000895d */ /* 0x002fea0003900000 */
[----:B------:R-:W1:Y:S02]  /*b590*/  @!P0 SYNCS.PHASECHK.TRANS64 P0, [R6+URZ], R5 ;  /* 0x00000005060085a7 */ /* 0x000e64000800007f */
[----:B-1----:R-:W-:Y:S05]  /*b5a0*/  @!P0 BRA `(.L_x_309) ;  /* 0xfffffffc00f08947 */ /* 0x002fea000383ffff */
[----:B------:R-:W-:Y:S05]  /*b5b0*/  BRA `(.L_x_321) ;  /* 0xfffffffc00107947 */ /* 0x000fea000383ffff */
.L_x_322:
[----:B------:R-:W-:-:S00]  /*b5c0*/  BRA `(.L_x_322) ;  /* 0xfffffffc00fc7947 */ /* 0x000fc0000383ffff */
[----:B------:R-:W-:-:S00]  /*b5d0*/  NOP ;  /* 0x0000000000007918 */ /* 0x000fc00000000000 */
        /* <DEDUP_REMOVED lines=10> */
.L_x_323:


//--------------------- .nv.global.init           --------------------------
	.section	.nv.global.init,"aw",@progbits
.nv.global.init:
	.type		$str$22,@object
	.size		$str$22,($str$23 - $str$22)
$str$22:
        /*0000*/ 	.byte	0x6b, 0x5f, 0x74, 0x69, 0x6c, 0x65, 0x5f, 0x63, 0x6f, 0x75, 0x6e, 0x74, 0x20, 0x3e, 0x3d, 0x20
        /*0010*/ 	.byte	0x31, 0x00
	.type		$str$23,@object
	.size		$str$23,(__unnamed_1 - $str$23)
$str$23:
        /*0012*/ 	.byte	0x2f, 0x74, 0x6d, 0x70, 0x2f, 0x63, 0x75, 0x74, 0x6c, 0x61, 0x73, 0x73, 0x5f, 0x73, 0x77, 0x65
        /*0022*/ 	.byte	0x65, 0x70, 0x5f, 0x73, 0x72, 0x63, 0x2f, 0x69, 0x6e, 0x63, 0x6c, 0x75, 0x64, 0x65, 0x2f, 0x63
        /*0032*/ 	.byte	0x75, 0x74, 0x6c, 0x61, 0x73, 0x73, 0x2f, 0x67, 0x65, 0x6d, 0x6d, 0x2f, 0x63, 0x6f, 0x6c, 0x6c
        /*0042*/ 	.byte	0x65, 0x63, 0x74, 0x69, 0x76, 0x65, 0x2f, 0x73, 0x6d, 0x39, 0x30, 0x5f, 0x6d, 0x6d, 0x61, 0x5f
        /*0052*/ 	.byte	0x74, 0x6d, 0x61, 0x5f, 0x67, 0x6d, 0x6d, 0x61, 0x5f, 0x73, 0x73, 0x5f, 0x77, 0x61, 0x72, 0x70
        /*0062*/ 	.byte	0x73, 0x70, 0x65, 0x63, 0x69, 0x61, 0x6c, 0x69, 0x7a, 0x65, 0x64, 0x2e, 0x68, 0x70, 0x70, 0x00
	.type		__unnamed_1,@object
	.size		__unnamed_1,(.L_0 - __unnamed_1)
__unnamed_1:
        /*0072*/ 	.byte	0x76, 0x6f, 0x69, 0x64, 0x20, 0x63, 0x75, 0x74, 0x6c, 0x61, 0x73, 0x73, 0x3a, 0x3a, 0x67, 0x65
        /* <DEDUP_REMOVED lines=176> */
        /*0b82*/ 	.byte	0x3a, 0x3a, 0x69, 0x64, 0x65, 0x6e, 0x74, 0x69, 0x74, 0x79, 0x5d, 0x00
.L_0:


//--------------------- .nv.shared._ZN7cutlass13device_kernelINS_4gemm6kernel13GemmUniversalIN4cute5tupleIJiiiiEEENS1_10collective13CollectiveMmaINS1_34MainloopSm90TmaGmmaWarpSpecializedILi3ENS5_IJNS4_1CILi1EEESB_SB_EEENS1_32KernelTmaWarpSpecializedPingpongEEENS5_IJNSA_ILi64EEENSA_ILi256EEENSA_ILi32EEEEEENS_10tfloat32_tENS5_IJlSB_lEEESJ_SK_NS4_8TiledMMAINS4_8MMA_AtomIJNS4_4SM904GMMA30MMA_64x256x8_F32TF32TF32_SS_TNILNSO_7ScaleInE1ELSQ_1EEEEEENS4_6LayoutISC_NS5_IJNSA_ILi0EEESU_SU_EEEEENS5_IJNS4_10UnderscoreESX_SX_EEEEENS4_13SM90_TMA_LOADENS4_14ComposedLayoutINS4_7SwizzleILi3ELi4ELi3EEENS4_18smem_ptr_flag_bitsILi32EEENST_INS5_IJNSA_ILi8EEESH_EEENS5_IJSH_SB_EEEEEEEvNS4_8identityES10_S1A_vS1B_EENS_8epilogue10collective6detail29Sm90TmaWarpSpecializedAdapterINS1E_15DefaultEpilogueISJ_SK_SK_NS1D_6thread17LinearCombinationISJ_Li1EffLNS1I_9ScaleType4KindE0ELNS_15FloatRoundStyleE2ESJ_EENS1_15EpilogueDefaultEEEEEvvEEEEvNT_6ParamsE --------------------------
	.section	.nv.shared._ZN7cutlass13device_kernelINS_4gemm6kernel13GemmUniversalIN4cute5tupleIJiiiiEEENS1_10collective13CollectiveMmaINS1_34MainloopSm90TmaGmmaWarpSpecializedILi3ENS5_IJNS4_1CILi1EEESB_SB_EEENS1_32KernelTmaWarpSpecializedPingpongEEENS5_IJNSA_ILi64EEENSA_ILi256EEENSA_ILi32EEEEEENS_10tfloat32_tENS5_IJlSB_lEEESJ_SK_NS4_8TiledMMAINS4_8MMA_AtomIJNS4_4SM904GMMA30MMA_64x256x8_F32TF32TF32_SS_TNILNSO_7ScaleInE1ELSQ_1EEEEEENS4_6LayoutISC_NS5_IJNSA_ILi0EEESU_SU_EEEEENS5_IJNS4_10UnderscoreESX_SX_EEEEENS4_13SM90_TMA_LOADENS4_14ComposedLayoutINS4_7SwizzleILi3ELi4ELi3EEENS4_18smem_ptr_flag_bitsILi32EEENST_INS5_IJNSA_ILi8EEESH_EEENS5_IJSH_SB_EEEEEEEvNS4_8identityES10_S1A_vS1B_EENS_8epilogue10collective6detail29Sm90TmaWarpSpecializedAdapterINS1E_15DefaultEpilogueISJ_SK_SK_NS1D_6thread17LinearCombinationISJ_Li1EffLNS1I_9ScaleType4KindE0ELNS_15FloatRoundStyleE2ESJ_EENS1_15EpilogueDefaultEEEEEvvEEEEvNT_6ParamsE,"aw",@nobits
	.sectionflags	@""
	.align	16
	.zero		1024


//--------------------- .nv.shared.reserved.0     --------------------------
	.section	.nv.shared.reserved.0,"aw",@nobits
	.weak		__nv_reservedSMEM_offset_0_alias
	.size		__nv_reservedSMEM_offset_0_alias, 0, 0
	.other		__nv_reservedSMEM_offset_0_alias,@"STO_CUDA_RESERVED_SHARED STV_DEFAULT"
__nv_reservedSMEM_offset_0_alias:
	.zero		0


//--------------------- .nv.global                --------------------------
	.section	.nv.global,"aw",@nobits
.nv.global:
	.type		_ZN40_INTERNAL_4b2e1560_4_k_cu_9e08d1c9_250494cute1_E,@object
	.size		_ZN40_INTERNAL_4b2e1560_4_k_cu_9e08d1c9_250494cute1_E,(_ZN40_INTERNAL_4b2e1560_4_k_cu_9e08d1c9_250494cuda3std3__45__cpo6cbeginE - _ZN40_INTERNAL_4b2e1560_4_k_cu_9e08d1c9_250494cute1_E)
_ZN40_INTERNAL_4b2e1560_4_k_cu_9e08d1c9_250494cute1_E:
	.zero		1
	.type		_ZN40_INTERNAL_4b2e1560_4_k_cu_9e08d1c9_250494cuda3std3__45__cpo6cbeginE,@object
	.size		_ZN40_INTERNAL_4b2e1560_4_k_cu_9e08d1c9_250494cuda3std3__45__cpo6cbeginE,(_ZN40_INTERNAL_4b2e1560_4_k_cu_9e08d1c9_250494cuda3std3__48in_placeE - _ZN40_INTERNAL_4b2e1560_4_k_cu_9e08d1c9_250494cuda3std3__45__cpo6cbeginE)
_ZN40_INTERNAL_4b2e1560_4_k_cu_9e08d1c9_250494cuda3std3__45__cpo6cbeginE:
	.zero		1
	.type		_ZN40_INTERNAL_4b2e1560_4_k_cu_9e08d1c9_250494cuda3std3__48in_placeE,@object
	.size		_ZN40_INTERNAL_4b2e1560_4_k_cu_9e08d1c9_250494cuda3std3__48in_placeE,(_ZN40_INTERNAL_4b2e1560_4_k_cu_9e08d1c9_250494cuda3std6ranges3__45__cpo9iter_moveE - _ZN40_INTERNAL_4b2e1560_4_k_cu_9e08d1c9_250494cuda3std3__48in_placeE)
_ZN40_INTERNAL_4b2e1560_4_k_cu_9e08d1c9_250494cuda3std3__48in_placeE:
	.zero		1
	.type		_ZN40_INTERNAL_4b2e1560_4_k_cu_9e08d1c9_250494cuda3std6ranges3__45__cpo9iter_moveE,@object
	.size		_ZN40_INTERNAL_4b2e1560_4_k_cu_9e08d1c9_250494cuda3std6ranges3__45__cpo9iter_moveE,(_ZN40_INTERNAL_4b2e1560_4_k_cu_9e08d1c9_250494cuda3std3__45__cpo5beginE - _ZN40_INTERNAL_4b2e1560_4_k_cu_9e08d1c9_250494cuda3std6ranges3__45__cpo9iter_moveE)
_ZN40_INTERNAL_4b2e1560_4_k_cu_9e08d1c9_250494cuda3std6ranges3__45__cpo9iter_moveE:
	.zero		1
	.type		_ZN40_INTERNAL_4b2e1560_4_k_cu_9e08d1c9_250494cuda3std3__45__cpo5beginE,@object
	.size		_ZN40_INTERNAL_4b2e1560_4_k_cu_9e08d1c9_250494cuda3std3__45__cpo5beginE,(_ZN40_INTERNAL_4b2e1560_4_k_cu_9e08d1c9_250494cuda3std3__442_GLOBAL__N__4b2e1560_4_k_cu_9e08d1c9_250496ignoreE - _ZN40_INTERNAL_4b2e1560_4_k_cu_9e08d1c9_250494cuda3std3__45__cpo5beginE)
_ZN40_INTERNAL_4b2e1560_4_k_cu_9e08d1c9_250494cuda3std3__45__cpo5beginE:
	.zero		1
	.type		_ZN40_INTERNAL_4b2e1560_4_k_cu_9e08d1c9_250494cuda3std3__442_GLOBAL__N__4b2e1560_4_k_cu_9e08d1c9_250496ignoreE,@object
	.size		_ZN40_INTERNAL_4b2e1560_4_k_cu_9e08d1c9_250494cuda3std3__442_GLOBAL__N__4b2e1560_4_k_cu_9e08d1c9_250496ignoreE,(_ZN40_INTERNAL_4b2e1560_4_k_cu_9e08d1c9_250494cute7productE - _ZN40_INTERNAL_4b2e1560_4_k_cu_9e08d1c9_250494cuda3std3__442_GLOBAL__N__4b2e1560_4_k_cu_9e08d1c9_250496ignoreE)
_ZN40_INTERNAL_4b2e1560_4_k_cu_9e08d1c9_250494cuda3std3__442_GLOBAL__N__4b2e1560_4_k_cu_9e08d1c9_250496ignoreE:
	.zero		1
	.type		_ZN40_INTERNAL_4b2e1560_4_k_cu_9e08d1c9_250494cute7productE,@object
	.size		_ZN40_INTERNAL_4b2e1560_4_k_cu_9e08d1c9_250494cute7productE,(_ZN40_INTERNAL_4b2e1560_4_k_cu_9e08d1c9_250494cuda3std3__45__cpo3endE - _ZN40_INTERNAL_4b2e1560_4_k_cu_9e08d1c9_250494cute7productE)
_ZN40_INTERNAL_4b2e1560_4_k_cu_9e08d1c9_250494cute7productE:
	.zero		1
	.type		_ZN40_INTERNAL_4b2e1560_4_k_cu_9e08d1c9_250494cuda3std3__45__cpo3endE,@object
	.size		_ZN40_INTERNAL_4b2e1560_4_k_cu_9e08d1c9_250494cuda3std3__45__cpo3endE,(_ZN40_INTERNAL_4b2e1560_4_k_cu_9e08d1c9_250494cuda3std3__419piecewise_constructE - _ZN40_INTERNAL_4b2e1560_4_k_cu_9e08d1c9_250494cuda3std3__45__cpo3endE)
_ZN40_INTERNAL_4b2e1560_4_k_cu_9e08d1c9_250494cuda3std3__45__cpo3endE:
	.zero		1
	.type		_ZN40_INTERNAL_4b2e1560_4_k_cu_9e08d1c9_250494cuda3std3__419piecewise_constructE,@object
	.size		_ZN40_INTERNAL_4b2e1560_4_k_cu_9e08d1c9_250494cuda3std3__419piecewise_constructE,(_ZN40_INTERNAL_4b2e1560_4_k_cu_9e08d1c9_250494cuda3std3__45__cpo4cendE - _ZN40_INTERNAL_4b2e1560_4_k_cu_9e08d1c9_250494cuda3std3__419piecewise_constructE)
_ZN40_INTERNAL_4b2e1560_4_k_cu_9e08d1c9_250494cuda3std3__419piecewise_constructE:
	.zero		1
	.type		_ZN40_INTERNAL_4b2e1560_4_k_cu_9e08d1c9_250494cuda3std3__45__cpo4cendE,@object
	.size		_ZN40_INTERNAL_4b2e1560_4_k_cu_9e08d1c9_250494cuda3std3__45__cpo4cendE,(_ZN40_INTERNAL_4b2e1560_4_k_cu_9e08d1c9_250494cuda3std6ranges3__45__cpo4swapE - _ZN40_INTERNAL_4b2e1560_4_k_cu_9e08d1c9_250494cuda3std3__45__cpo4cendE)
_ZN40_INTERNAL_4b2e1560_4_k_cu_9e08d1c9_250494cuda3std3__45__cpo4cendE:
	.zero		1
	.type		_ZN40_INTERNAL_4b2e1560_4_k_cu_9e08d1c9_250494cuda3std6ranges3__45__cpo4swapE,@object
	.size		_ZN40_INTERNAL_4b2e1560_4_k_cu_9e08d1c9_250494cuda3std6ranges3__45__cpo4swapE,(.L_8 - _ZN40_INTERNAL_4b2e1560_4_k_cu_9e08d1c9_250494cuda3std6ranges3__45__cpo4swapE)
_ZN40_INTERNAL_4b2e1560_4_k_cu_9e08d1c9_250494cuda3std6ranges3__45__cpo4swapE:
	.zero		1
.L_8:


//--------------------- .nv.constant0._ZN7cutlass13device_kernelINS_4gemm6kernel13GemmUniversalIN4cute5tupleIJiiiiEEENS1_10collective13CollectiveMmaINS1_34MainloopSm90TmaGmmaWarpSpecializedILi3ENS5_IJNS4_1CILi1EEESB_SB_EEENS1_32KernelTmaWarpSpecializedPingpongEEENS5_IJNSA_ILi64EEENSA_ILi256EEENSA_ILi32EEEEEENS_10tfloat32_tENS5_IJlSB_lEEESJ_SK_NS4_8TiledMMAINS4_8MMA_AtomIJNS4_4SM904GMMA30MMA_64x256x8_F32TF32TF32_SS_TNILNSO_7ScaleInE1ELSQ_1EEEEEENS4_6LayoutISC_NS5_IJNSA_ILi0EEESU_SU_EEEEENS5_IJNS4_10UnderscoreESX_SX_EEEEENS4_13SM90_TMA_LOADENS4_14ComposedLayoutINS4_7SwizzleILi3ELi4ELi3EEENS4_18smem_ptr_flag_bitsILi32EEENST_INS5_IJNSA_ILi8EEESH_EEENS5_IJSH_SB_EEEEEEEvNS4_8identityES10_S1A_vS1B_EENS_8epilogue10collective6detail29Sm90TmaWarpSpecializedAdapterINS1E_15DefaultEpilogueISJ_SK_SK_NS1D_6thread17LinearCombinationISJ_Li1EffLNS1I_9ScaleType4KindE0ELNS_15FloatRoundStyleE2ESJ_EENS1_15EpilogueDefaultEEEEEvvEEEEvNT_6ParamsE --------------------------
	.section	.nv.constant0._ZN7cutlass13device_kernelINS_4gemm6kernel13GemmUniversalIN4cute5tupleIJiiiiEEENS1_10collective13CollectiveMmaINS1_34MainloopSm90TmaGmmaWarpSpecializedILi3ENS5_IJNS4_1CILi1EEESB_SB_EEENS1_32KernelTmaWarpSpecializedPingpongEEENS5_IJNSA_ILi64EEENSA_ILi256EEENSA_ILi32EEEEEENS_10tfloat32_tENS5_IJlSB_lEEESJ_SK_NS4_8TiledMMAINS4_8MMA_AtomIJNS4_4SM904GMMA30MMA_64x256x8_F32TF32TF32_SS_TNILNSO_7ScaleInE1ELSQ_1EEEEEENS4_6LayoutISC_NS5_IJNSA_ILi0EEESU_SU_EEEEENS5_IJNS4_10UnderscoreESX_SX_EEEEENS4_13SM90_TMA_LOADENS4_14ComposedLayoutINS4_7SwizzleILi3ELi4ELi3EEENS4_18smem_ptr_flag_bitsILi32EEENST_INS5_IJNSA_ILi8EEESH_EEENS5_IJSH_SB_EEEEEEEvNS4_8identityES10_S1A_vS1B_EENS_8epilogue10collective6detail29Sm90TmaWarpSpecializedAdapterINS1E_15DefaultEpilogueISJ_SK_SK_NS1D_6thread17LinearCombinationISJ_Li1EffLNS1I_9ScaleType4KindE0ELNS_15FloatRoundStyleE2ESJ_EENS1_15EpilogueDefaultEEEEEvvEEEEvNT_6ParamsE,"a",@progbits
	.sectionflags	@""
	.align	4
.nv.constant0._ZN7cutlass13device_kernelINS_4gemm6kernel13GemmUniversalIN4cute5tupleIJiiiiEEENS1_10collective13CollectiveMmaINS1_34MainloopSm90TmaGmmaWarpSpecializedILi3ENS5_IJNS4_1CILi1EEESB_SB_EEENS1_32KernelTmaWarpSpecializedPingpongEEENS5_IJNSA_ILi64EEENSA_ILi256EEENSA_ILi32EEEEEENS_10tfloat32_tENS5_IJlSB_lEEESJ_SK_NS4_8TiledMMAINS4_8MMA_AtomIJNS4_4SM904GMMA30MMA_64x256x8_F32TF32TF32_SS_TNILNSO_7ScaleInE1ELSQ_1EEEEEENS4_6LayoutISC_NS5_IJNSA_ILi0EEESU_SU_EEEEENS5_IJNS4_10UnderscoreESX_SX_EEEEENS4_13SM90_TMA_LOADENS4_14ComposedLayoutINS4_7SwizzleILi3ELi4ELi3EEENS4_18smem_ptr_flag_bitsILi32EEENST_INS5_IJNSA_ILi8EEESH_EEENS5_IJSH_SB_EEEEEEEvNS4_8identityES10_S1A_vS1B_EENS_8epilogue10collective6detail29Sm90TmaWarpSpecializedAdapterINS1E_15DefaultEpilogueISJ_SK_SK_NS1D_6thread17LinearCombinationISJ_Li1EffLNS1I_9ScaleType4KindE0ELNS_15FloatRoundStyleE2ESJ_EENS1_15EpilogueDefaultEEEEEvvEEEEvNT_6ParamsE:
	.zero		1664


//--------------------- SYMBOLS --------------------------

	.type		.nv.reservedSmem.offset0,@object
	.size		.nv.reservedSmem.offset0,0x4
	.type		__assertfail,@function
